//
// Generated by NVIDIA NVVM Compiler
//
// Compiler Build ID: CL-36424714
// Cuda compilation tools, release 13.0, V13.0.88
// Based on NVVM 20.0.0
//

.version 9.0
.target sm_100
.address_size 64

	// .globl	_Z19semanticTableUpdateyiiPKfiiiPfS1_i

.visible .entry _Z19semanticTableUpdateyiiPKfiiiPfS1_i(
	.param .u64 _Z19semanticTableUpdateyiiPKfiiiPfS1_i_param_0,
	.param .u32 _Z19semanticTableUpdateyiiPKfiiiPfS1_i_param_1,
	.param .u32 _Z19semanticTableUpdateyiiPKfiiiPfS1_i_param_2,
	.param .u64 .ptr .align 1 _Z19semanticTableUpdateyiiPKfiiiPfS1_i_param_3,
	.param .u32 _Z19semanticTableUpdateyiiPKfiiiPfS1_i_param_4,
	.param .u32 _Z19semanticTableUpdateyiiPKfiiiPfS1_i_param_5,
	.param .u32 _Z19semanticTableUpdateyiiPKfiiiPfS1_i_param_6,
	.param .u64 .ptr .align 1 _Z19semanticTableUpdateyiiPKfiiiPfS1_i_param_7,
	.param .u64 .ptr .align 1 _Z19semanticTableUpdateyiiPKfiiiPfS1_i_param_8,
	.param .u32 _Z19semanticTableUpdateyiiPKfiiiPfS1_i_param_9
)
{
	.reg .pred 	%p<38>;
	.reg .b32 	%r<112>;
	.reg .b32 	%f<201>;
	.reg .b64 	%rd<138>;
	.reg .b64 	%fd<2>;

	ld.param.u64 	%rd44, [_Z19semanticTableUpdateyiiPKfiiiPfS1_i_param_0];
	ld.param.u32 	%r53, [_Z19semanticTableUpdateyiiPKfiiiPfS1_i_param_1];
	ld.param.u32 	%r54, [_Z19semanticTableUpdateyiiPKfiiiPfS1_i_param_2];
	ld.param.u64 	%rd45, [_Z19semanticTableUpdateyiiPKfiiiPfS1_i_param_3];
	ld.param.u32 	%r55, [_Z19semanticTableUpdateyiiPKfiiiPfS1_i_param_4];
	ld.param.u32 	%r56, [_Z19semanticTableUpdateyiiPKfiiiPfS1_i_param_5];
	ld.param.u32 	%r57, [_Z19semanticTableUpdateyiiPKfiiiPfS1_i_param_6];
	ld.param.u64 	%rd46, [_Z19semanticTableUpdateyiiPKfiiiPfS1_i_param_7];
	ld.param.u32 	%r58, [_Z19semanticTableUpdateyiiPKfiiiPfS1_i_param_9];
	mov.u32 	%r60, %ctaid.x;
	mov.u32 	%r61, %ntid.x;
	mov.u32 	%r62, %tid.x;
	mad.lo.s32 	%r1, %r60, %r61, %r62;
	mov.u32 	%r63, %ctaid.y;
	mov.u32 	%r64, %ntid.y;
	mov.u32 	%r65, %tid.y;
	mad.lo.s32 	%r2, %r63, %r64, %r65;
	max.s32 	%r66, %r1, 16;
	add.s32 	%r3, %r66, -16;
	min.s32 	%r67, %r1, 624;
	add.s32 	%r4, %r67, 16;
	max.u32 	%r68, %r2, 16;
	add.s32 	%r94, %r68, -16;
	max.u32 	%r69, %r2, 464;
	add.s32 	%r6, %r69, 16;
	cvt.rn.f32.s32 	%f1, %r1;
	cvt.rn.f32.u32 	%f2, %r2;
	tex.2d.v4.s32.f32 	{%r7, %r70, %r71, %r72}, [%rd44, {%f1, %f2}];
	setp.ge.u32 	%p1, %r94, %r6;
	@%p1 bra 	$L__BB0_8;
$L__BB0_2:
	setp.ge.s32 	%p2, %r3, %r4;
	@%p2 bra 	$L__BB0_6;
	cvt.rn.f32.u32 	%f3, %r94;
	mov.u32 	%r95, %r3;
$L__BB0_4:
	cvt.rn.f32.u32 	%f36, %r95;
	tex.2d.v4.s32.f32 	{%r93, %r74, %r75, %r76}, [%rd44, {%f36, %f3}];
	setp.eq.s32 	%p3, %r93, %r7;
	@%p3 bra 	$L__BB0_8;
	add.s32 	%r95, %r95, 1;
	setp.ne.s32 	%p4, %r95, %r4;
	@%p4 bra 	$L__BB0_4;
$L__BB0_6:
	setp.eq.s32 	%p5, %r93, %r7;
	@%p5 bra 	$L__BB0_8;
	add.s32 	%r94, %r94, 1;
	setp.lt.u32 	%p6, %r94, %r6;
	@%p6 bra 	$L__BB0_2;
$L__BB0_8:
	setp.ne.s32 	%p7, %r94, %r2;
	setp.ne.s32 	%p8, %r95, %r1;
	selp.b32 	%r79, 0, %r7, %p8;
	selp.b32 	%r17, 0, %r79, %p7;
	setp.lt.s32 	%p9, %r17, 1;
	@%p9 bra 	$L__BB0_49;
	cvt.rn.f32.s32 	%f38, %r53;
	div.rn.f32 	%f39, %f1, %f38;
	cvt.rn.f32.s32 	%f40, %r55;
	mul.f32 	%f41, %f39, %f40;
	cvt.rzi.s32.f32 	%r80, %f41;
	cvt.rn.f32.s32 	%f42, %r54;
	div.rn.f32 	%f43, %f2, %f42;
	cvt.rn.f32.s32 	%f44, %r56;
	mul.f32 	%f45, %f43, %f44;
	cvt.rzi.s32.f32 	%r81, %f45;
	mul.lo.s32 	%r18, %r56, %r55;
	mad.lo.s32 	%r82, %r81, %r55, %r80;
	cvta.to.global.u64 	%rd48, %rd45;
	mul.wide.s32 	%rd49, %r82, 4;
	add.s64 	%rd133, %rd48, %rd49;
	cvta.to.global.u64 	%rd50, %rd46;
	mul.wide.u32 	%rd51, %r17, 4;
	add.s64 	%rd136, %rd50, %rd51;
	setp.lt.s32 	%p10, %r57, 1;
	mov.f32 	%f187, 0f00000000;
	@%p10 bra 	$L__BB0_22;
	and.b32  	%r19, %r57, 15;
	setp.lt.u32 	%p11, %r57, 16;
	mov.f32 	%f187, 0f00000000;
	mov.u64 	%rd127, %rd136;
	@%p11 bra 	$L__BB0_13;
	mul.wide.s32 	%rd3, %r58, 64;
	mul.wide.s32 	%rd4, %r18, 56;
	mul.wide.s32 	%rd5, %r18, 52;
	mul.wide.s32 	%rd6, %r18, 48;
	mul.wide.s32 	%rd7, %r18, 44;
	mul.wide.s32 	%rd8, %r18, 40;
	mul.wide.s32 	%rd9, %r18, 36;
	mul.wide.s32 	%rd10, %r18, 32;
	mul.wide.s32 	%rd11, %r18, 28;
	mul.wide.s32 	%rd12, %r18, 8;
	and.b32  	%r83, %r57, 2147483632;
	neg.s32 	%r97, %r83;
	mul.wide.s32 	%rd13, %r58, 4;
	mov.f32 	%f187, 0f00000000;
	mov.u64 	%rd134, %rd136;
$L__BB0_12:
	.pragma "nounroll";
	ld.global.f32 	%f49, [%rd133];
	ld.global.f32 	%f50, [%rd134];
	mul.f32 	%f51, %f49, %f50;
	st.global.f32 	[%rd134], %f51;
	add.f32 	%f52, %f187, %f51;
	mul.wide.s32 	%rd52, %r18, 4;
	add.s64 	%rd53, %rd133, %rd52;
	ld.global.f32 	%f53, [%rd53];
	add.s64 	%rd54, %rd134, %rd13;
	ld.global.f32 	%f54, [%rd54];
	mul.f32 	%f55, %f53, %f54;
	st.global.f32 	[%rd54], %f55;
	add.f32 	%f56, %f52, %f55;
	add.s64 	%rd55, %rd133, %rd12;
	ld.global.f32 	%f57, [%rd55];
	add.s64 	%rd56, %rd54, %rd13;
	ld.global.f32 	%f58, [%rd56];
	mul.f32 	%f59, %f57, %f58;
	st.global.f32 	[%rd56], %f59;
	add.f32 	%f60, %f56, %f59;
	mul.wide.s32 	%rd57, %r18, 12;
	add.s64 	%rd58, %rd133, %rd57;
	ld.global.f32 	%f61, [%rd58];
	add.s64 	%rd59, %rd56, %rd13;
	ld.global.f32 	%f62, [%rd59];
	mul.f32 	%f63, %f61, %f62;
	st.global.f32 	[%rd59], %f63;
	add.f32 	%f64, %f60, %f63;
	mul.wide.s32 	%rd60, %r18, 16;
	add.s64 	%rd61, %rd133, %rd60;
	ld.global.f32 	%f65, [%rd61];
	add.s64 	%rd62, %rd59, %rd13;
	ld.global.f32 	%f66, [%rd62];
	mul.f32 	%f67, %f65, %f66;
	st.global.f32 	[%rd62], %f67;
	add.f32 	%f68, %f64, %f67;
	mul.wide.s32 	%rd63, %r18, 20;
	add.s64 	%rd64, %rd133, %rd63;
	ld.global.f32 	%f69, [%rd64];
	add.s64 	%rd65, %rd62, %rd13;
	ld.global.f32 	%f70, [%rd65];
	mul.f32 	%f71, %f69, %f70;
	st.global.f32 	[%rd65], %f71;
	add.f32 	%f72, %f68, %f71;
	mul.wide.s32 	%rd66, %r18, 24;
	add.s64 	%rd67, %rd133, %rd66;
	ld.global.f32 	%f73, [%rd67];
	add.s64 	%rd68, %rd65, %rd13;
	ld.global.f32 	%f74, [%rd68];
	mul.f32 	%f75, %f73, %f74;
	st.global.f32 	[%rd68], %f75;
	add.f32 	%f76, %f72, %f75;
	add.s64 	%rd69, %rd133, %rd11;
	ld.global.f32 	%f77, [%rd69];
	add.s64 	%rd70, %rd68, %rd13;
	ld.global.f32 	%f78, [%rd70];
	mul.f32 	%f79, %f77, %f78;
	st.global.f32 	[%rd70], %f79;
	add.f32 	%f80, %f76, %f79;
	add.s64 	%rd71, %rd133, %rd10;
	ld.global.f32 	%f81, [%rd71];
	add.s64 	%rd72, %rd70, %rd13;
	ld.global.f32 	%f82, [%rd72];
	mul.f32 	%f83, %f81, %f82;
	st.global.f32 	[%rd72], %f83;
	add.f32 	%f84, %f80, %f83;
	add.s64 	%rd73, %rd133, %rd9;
	ld.global.f32 	%f85, [%rd73];
	add.s64 	%rd74, %rd72, %rd13;
	ld.global.f32 	%f86, [%rd74];
	mul.f32 	%f87, %f85, %f86;
	st.global.f32 	[%rd74], %f87;
	add.f32 	%f88, %f84, %f87;
	add.s64 	%rd75, %rd133, %rd8;
	ld.global.f32 	%f89, [%rd75];
	add.s64 	%rd76, %rd74, %rd13;
	ld.global.f32 	%f90, [%rd76];
	mul.f32 	%f91, %f89, %f90;
	st.global.f32 	[%rd76], %f91;
	add.f32 	%f92, %f88, %f91;
	add.s64 	%rd77, %rd133, %rd7;
	ld.global.f32 	%f93, [%rd77];
	add.s64 	%rd78, %rd76, %rd13;
	ld.global.f32 	%f94, [%rd78];
	mul.f32 	%f95, %f93, %f94;
	st.global.f32 	[%rd78], %f95;
	add.f32 	%f96, %f92, %f95;
	add.s64 	%rd79, %rd133, %rd6;
	ld.global.f32 	%f97, [%rd79];
	add.s64 	%rd80, %rd78, %rd13;
	ld.global.f32 	%f98, [%rd80];
	mul.f32 	%f99, %f97, %f98;
	st.global.f32 	[%rd80], %f99;
	add.f32 	%f100, %f96, %f99;
	add.s64 	%rd81, %rd133, %rd5;
	ld.global.f32 	%f101, [%rd81];
	add.s64 	%rd82, %rd80, %rd13;
	ld.global.f32 	%f102, [%rd82];
	mul.f32 	%f103, %f101, %f102;
	st.global.f32 	[%rd82], %f103;
	add.f32 	%f104, %f100, %f103;
	add.s64 	%rd83, %rd133, %rd4;
	ld.global.f32 	%f105, [%rd83];
	add.s64 	%rd84, %rd82, %rd13;
	ld.global.f32 	%f106, [%rd84];
	mul.f32 	%f107, %f105, %f106;
	st.global.f32 	[%rd84], %f107;
	add.f32 	%f108, %f104, %f107;
	mul.wide.s32 	%rd85, %r18, 60;
	add.s64 	%rd86, %rd133, %rd85;
	ld.global.f32 	%f109, [%rd86];
	add.s64 	%rd87, %rd84, %rd13;
	ld.global.f32 	%f110, [%rd87];
	mul.f32 	%f111, %f109, %f110;
	st.global.f32 	[%rd87], %f111;
	add.f32 	%f187, %f108, %f111;
	add.s64 	%rd127, %rd134, %rd3;
	mul.wide.s32 	%rd88, %r18, 64;
	add.s64 	%rd133, %rd133, %rd88;
	add.s32 	%r97, %r97, 16;
	setp.eq.s32 	%p12, %r97, 0;
	add.s64 	%rd134, %rd87, %rd13;
	@%p12 bra 	$L__BB0_13;
	bra.uni 	$L__BB0_12;
$L__BB0_13:
	setp.eq.s32 	%p13, %r19, 0;
	@%p13 bra 	$L__BB0_22;
	and.b32  	%r21, %r57, 7;
	setp.lt.u32 	%p14, %r19, 8;
	@%p14 bra 	$L__BB0_16;
	ld.global.f32 	%f113, [%rd133];
	ld.global.f32 	%f114, [%rd127];
	mul.f32 	%f115, %f113, %f114;
	st.global.f32 	[%rd127], %f115;
	add.f32 	%f116, %f187, %f115;
	mul.wide.s32 	%rd89, %r18, 4;
	add.s64 	%rd90, %rd133, %rd89;
	mul.wide.s32 	%rd91, %r58, 4;
	add.s64 	%rd92, %rd127, %rd91;
	ld.global.f32 	%f117, [%rd90];
	ld.global.f32 	%f118, [%rd92];
	mul.f32 	%f119, %f117, %f118;
	st.global.f32 	[%rd92], %f119;
	add.f32 	%f120, %f116, %f119;
	add.s64 	%rd93, %rd90, %rd89;
	add.s64 	%rd94, %rd92, %rd91;
	ld.global.f32 	%f121, [%rd93];
	ld.global.f32 	%f122, [%rd94];
	mul.f32 	%f123, %f121, %f122;
	st.global.f32 	[%rd94], %f123;
	add.f32 	%f124, %f120, %f123;
	add.s64 	%rd95, %rd93, %rd89;
	add.s64 	%rd96, %rd94, %rd91;
	ld.global.f32 	%f125, [%rd95];
	ld.global.f32 	%f126, [%rd96];
	mul.f32 	%f127, %f125, %f126;
	st.global.f32 	[%rd96], %f127;
	add.f32 	%f128, %f124, %f127;
	add.s64 	%rd97, %rd95, %rd89;
	add.s64 	%rd98, %rd96, %rd91;
	ld.global.f32 	%f129, [%rd97];
	ld.global.f32 	%f130, [%rd98];
	mul.f32 	%f131, %f129, %f130;
	st.global.f32 	[%rd98], %f131;
	add.f32 	%f132, %f128, %f131;
	add.s64 	%rd99, %rd97, %rd89;
	add.s64 	%rd100, %rd98, %rd91;
	ld.global.f32 	%f133, [%rd99];
	ld.global.f32 	%f134, [%rd100];
	mul.f32 	%f135, %f133, %f134;
	st.global.f32 	[%rd100], %f135;
	add.f32 	%f136, %f132, %f135;
	add.s64 	%rd101, %rd99, %rd89;
	add.s64 	%rd102, %rd100, %rd91;
	ld.global.f32 	%f137, [%rd101];
	ld.global.f32 	%f138, [%rd102];
	mul.f32 	%f139, %f137, %f138;
	st.global.f32 	[%rd102], %f139;
	add.f32 	%f140, %f136, %f139;
	add.s64 	%rd103, %rd101, %rd89;
	add.s64 	%rd104, %rd102, %rd91;
	ld.global.f32 	%f141, [%rd103];
	ld.global.f32 	%f142, [%rd104];
	mul.f32 	%f143, %f141, %f142;
	st.global.f32 	[%rd104], %f143;
	add.f32 	%f187, %f140, %f143;
	add.s64 	%rd133, %rd103, %rd89;
	add.s64 	%rd127, %rd104, %rd91;
$L__BB0_16:
	setp.eq.s32 	%p15, %r21, 0;
	@%p15 bra 	$L__BB0_22;
	and.b32  	%r22, %r57, 3;
	setp.lt.u32 	%p16, %r21, 4;
	@%p16 bra 	$L__BB0_19;
	ld.global.f32 	%f145, [%rd133];
	ld.global.f32 	%f146, [%rd127];
	mul.f32 	%f147, %f145, %f146;
	st.global.f32 	[%rd127], %f147;
	add.f32 	%f148, %f187, %f147;
	mul.wide.s32 	%rd105, %r18, 4;
	add.s64 	%rd106, %rd133, %rd105;
	mul.wide.s32 	%rd107, %r58, 4;
	add.s64 	%rd108, %rd127, %rd107;
	ld.global.f32 	%f149, [%rd106];
	ld.global.f32 	%f150, [%rd108];
	mul.f32 	%f151, %f149, %f150;
	st.global.f32 	[%rd108], %f151;
	add.f32 	%f152, %f148, %f151;
	add.s64 	%rd109, %rd106, %rd105;
	add.s64 	%rd110, %rd108, %rd107;
	ld.global.f32 	%f153, [%rd109];
	ld.global.f32 	%f154, [%rd110];
	mul.f32 	%f155, %f153, %f154;
	st.global.f32 	[%rd110], %f155;
	add.f32 	%f156, %f152, %f155;
	add.s64 	%rd111, %rd109, %rd105;
	add.s64 	%rd112, %rd110, %rd107;
	ld.global.f32 	%f157, [%rd111];
	ld.global.f32 	%f158, [%rd112];
	mul.f32 	%f159, %f157, %f158;
	st.global.f32 	[%rd112], %f159;
	add.f32 	%f187, %f156, %f159;
	add.s64 	%rd133, %rd111, %rd105;
	add.s64 	%rd127, %rd112, %rd107;
$L__BB0_19:
	setp.eq.s32 	%p17, %r22, 0;
	@%p17 bra 	$L__BB0_22;
	mul.wide.s32 	%rd24, %r58, 4;
	mul.wide.s32 	%rd25, %r18, 4;
	neg.s32 	%r96, %r22;
$L__BB0_21:
	.pragma "nounroll";
	ld.global.f32 	%f160, [%rd133];
	ld.global.f32 	%f161, [%rd127];
	mul.f32 	%f162, %f160, %f161;
	st.global.f32 	[%rd127], %f162;
	add.f32 	%f187, %f187, %f162;
	add.s64 	%rd127, %rd127, %rd24;
	add.s64 	%rd133, %rd133, %rd25;
	add.s32 	%r96, %r96, 1;
	setp.ne.s32 	%p18, %r96, 0;
	@%p18 bra 	$L__BB0_21;
$L__BB0_22:
	setp.lt.s32 	%p19, %r57, 1;
	mov.f32 	%f200, 0fBF800000;
	mov.f32 	%f193, 0f00000000;
	@%p19 bra 	$L__BB0_48;
	cvt.f64.f32 	%fd1, %f187;
	cvt.rn.f32.u32 	%f167, %r57;
	rcp.rn.f32 	%f15, %f167;
	and.b32  	%r26, %r57, 3;
	setp.lt.u32 	%p20, %r57, 4;
	mov.f32 	%f193, 0f00000000;
	mov.b32 	%r103, -1;
	mov.b32 	%r105, 0;
	@%p20 bra 	$L__BB0_41;
	and.b32  	%r105, %r57, 2147483644;
	mov.f32 	%f193, 0f00000000;
	mov.b32 	%r103, -1;
	mov.b32 	%r98, 0;
	mul.wide.s32 	%rd113, %r58, 4;
$L__BB0_25:
	setp.gtu.f64 	%p21, %fd1, 0d3EE4F8B588E368F1;
	@%p21 bra 	$L__BB0_27;
	st.global.f32 	[%rd136], %f15;
	bra.uni 	$L__BB0_28;
$L__BB0_27:
	ld.global.f32 	%f169, [%rd136];
	div.rn.f32 	%f170, %f169, %f187;
	st.global.f32 	[%rd136], %f170;
	setp.ne.s32 	%p22, %r98, 0;
	setp.gt.f32 	%p23, %f170, %f193;
	and.pred  	%p24, %p22, %p23;
	selp.f32 	%f193, %f170, %f193, %p24;
	selp.b32 	%r103, %r98, %r103, %p24;
$L__BB0_28:
	setp.gtu.f64 	%p25, %fd1, 0d3EE4F8B588E368F1;
	add.s64 	%rd36, %rd136, %rd113;
	@%p25 bra 	$L__BB0_30;
	st.global.f32 	[%rd36], %f15;
	bra.uni 	$L__BB0_32;
$L__BB0_30:
	ld.global.f32 	%f172, [%rd36];
	div.rn.f32 	%f21, %f172, %f187;
	st.global.f32 	[%rd36], %f21;
	setp.leu.f32 	%p26, %f21, %f193;
	@%p26 bra 	$L__BB0_32;
	add.s32 	%r103, %r98, 1;
	mov.f32 	%f193, %f21;
$L__BB0_32:
	setp.gtu.f64 	%p27, %fd1, 0d3EE4F8B588E368F1;
	add.s64 	%rd37, %rd36, %rd113;
	@%p27 bra 	$L__BB0_34;
	st.global.f32 	[%rd37], %f15;
	bra.uni 	$L__BB0_36;
$L__BB0_34:
	ld.global.f32 	%f173, [%rd37];
	div.rn.f32 	%f23, %f173, %f187;
	st.global.f32 	[%rd37], %f23;
	setp.leu.f32 	%p28, %f23, %f193;
	@%p28 bra 	$L__BB0_36;
	add.s32 	%r103, %r98, 2;
	mov.f32 	%f193, %f23;
$L__BB0_36:
	setp.gtu.f64 	%p29, %fd1, 0d3EE4F8B588E368F1;
	add.s64 	%rd38, %rd37, %rd113;
	@%p29 bra 	$L__BB0_38;
	st.global.f32 	[%rd38], %f15;
	bra.uni 	$L__BB0_40;
$L__BB0_38:
	ld.global.f32 	%f174, [%rd38];
	div.rn.f32 	%f25, %f174, %f187;
	st.global.f32 	[%rd38], %f25;
	setp.leu.f32 	%p30, %f25, %f193;
	@%p30 bra 	$L__BB0_40;
	add.s32 	%r103, %r98, 3;
	mov.f32 	%f193, %f25;
$L__BB0_40:
	add.s64 	%rd136, %rd38, %rd113;
	add.s32 	%r98, %r98, 4;
	setp.ne.s32 	%p31, %r98, %r105;
	@%p31 bra 	$L__BB0_25;
$L__BB0_41:
	setp.eq.s32 	%p32, %r26, 0;
	@%p32 bra 	$L__BB0_47;
	mul.wide.s32 	%rd41, %r58, 4;
	neg.s32 	%r107, %r26;
$L__BB0_43:
	.pragma "nounroll";
	setp.gtu.f64 	%p33, %fd1, 0d3EE4F8B588E368F1;
	@%p33 bra 	$L__BB0_45;
	st.global.f32 	[%rd136], %f15;
	bra.uni 	$L__BB0_46;
$L__BB0_45:
	ld.global.f32 	%f175, [%rd136];
	div.rn.f32 	%f176, %f175, %f187;
	st.global.f32 	[%rd136], %f176;
	setp.ne.s32 	%p34, %r105, 0;
	setp.gt.f32 	%p35, %f176, %f193;
	and.pred  	%p36, %p34, %p35;
	selp.f32 	%f193, %f176, %f193, %p36;
	selp.b32 	%r103, %r105, %r103, %p36;
$L__BB0_46:
	add.s32 	%r105, %r105, 1;
	add.s64 	%rd136, %rd136, %rd41;
	add.s32 	%r107, %r107, 1;
	setp.ne.s32 	%p37, %r107, 0;
	@%p37 bra 	$L__BB0_43;
$L__BB0_47:
	cvt.rn.f32.s32 	%f200, %r103;
$L__BB0_48:
	ld.param.u64 	%rd124, [_Z19semanticTableUpdateyiiPKfiiiPfS1_i_param_8];
	cvta.to.global.u64 	%rd117, %rd124;
	mul.wide.u32 	%rd118, %r17, 4;
	add.s64 	%rd119, %rd117, %rd118;
	st.global.f32 	[%rd119], %f200;
	add.s32 	%r89, %r17, %r58;
	mul.wide.s32 	%rd120, %r89, 4;
	add.s64 	%rd121, %rd117, %rd120;
	st.global.f32 	[%rd121], %f193;
	mul.wide.s32 	%rd122, %r58, 4;
	add.s64 	%rd123, %rd121, %rd122;
	ld.global.f32 	%f178, [%rd123];
	add.f32 	%f179, %f178, 0f3F800000;
	st.global.f32 	[%rd123], %f179;
$L__BB0_49:
	ret;

}
	// .globl	_Z11updateTableiPKiiiPKfiiiPfS2_S3_
.visible .entry _Z11updateTableiPKiiiPKfiiiPfS2_S3_(
	.param .u32 _Z11updateTableiPKiiiPKfiiiPfS2_S3__param_0,
	.param .u64 .ptr .align 1 _Z11updateTableiPKiiiPKfiiiPfS2_S3__param_1,
	.param .u32 _Z11updateTableiPKiiiPKfiiiPfS2_S3__param_2,
	.param .u32 _Z11updateTableiPKiiiPKfiiiPfS2_S3__param_3,
	.param .u64 .ptr .align 1 _Z11updateTableiPKiiiPKfiiiPfS2_S3__param_4,
	.param .u32 _Z11updateTableiPKiiiPKfiiiPfS2_S3__param_5,
	.param .u32 _Z11updateTableiPKiiiPKfiiiPfS2_S3__param_6,
	.param .u32 _Z11updateTableiPKiiiPKfiiiPfS2_S3__param_7,
	.param .u64 .ptr .align 1 _Z11updateTableiPKiiiPKfiiiPfS2_S3__param_8,
	.param .u64 .ptr .align 1 _Z11updateTableiPKiiiPKfiiiPfS2_S3__param_9,
	.param .u64 .ptr .align 1 _Z11updateTableiPKiiiPKfiiiPfS2_S3__param_10
)
{
	.reg .pred 	%p<3>;
	.reg .b32 	%r<19>;
	.reg .b32 	%f<7>;
	.reg .b64 	%rd<32>;

	ld.param.u32 	%r9, [_Z11updateTableiPKiiiPKfiiiPfS2_S3__param_0];
	ld.param.u64 	%rd3, [_Z11updateTableiPKiiiPKfiiiPfS2_S3__param_1];
	ld.param.u32 	%r5, [_Z11updateTableiPKiiiPKfiiiPfS2_S3__param_2];
	ld.param.u64 	%rd4, [_Z11updateTableiPKiiiPKfiiiPfS2_S3__param_4];
	ld.param.u32 	%r6, [_Z11updateTableiPKiiiPKfiiiPfS2_S3__param_5];
	ld.param.u32 	%r7, [_Z11updateTableiPKiiiPKfiiiPfS2_S3__param_6];
	ld.param.u32 	%r8, [_Z11updateTableiPKiiiPKfiiiPfS2_S3__param_7];
	ld.param.u64 	%rd6, [_Z11updateTableiPKiiiPKfiiiPfS2_S3__param_8];
	ld.param.u64 	%rd5, [_Z11updateTableiPKiiiPKfiiiPfS2_S3__param_9];
	ld.param.u64 	%rd7, [_Z11updateTableiPKiiiPKfiiiPfS2_S3__param_10];
	cvta.to.global.u64 	%rd1, %rd7;
	cvta.to.global.u64 	%rd2, %rd6;
	mov.u32 	%r10, %ctaid.x;
	mov.u32 	%r11, %ntid.x;
	mov.u32 	%r12, %tid.x;
	mad.lo.s32 	%r1, %r10, %r11, %r12;
	setp.ge.s32 	%p1, %r1, %r9;
	@%p1 bra 	$L__BB1_4;
	div.s32 	%r13, %r1, %r8;
	mul.lo.s32 	%r14, %r13, %r8;
	sub.s32 	%r2, %r1, %r14;
	mul.lo.s32 	%r3, %r13, %r6;
	add.s32 	%r4, %r2, %r3;
	setp.lt.s32 	%p2, %r2, %r5;
	@%p2 bra 	$L__BB1_3;
	cvt.rn.f32.s32 	%f1, %r7;
	rcp.rn.f32 	%f2, %f1;
	mul.wide.s32 	%rd8, %r4, 4;
	add.s64 	%rd9, %rd2, %rd8;
	st.global.f32 	[%rd9], %f2;
	mul.wide.s32 	%rd10, %r2, 4;
	add.s64 	%rd11, %rd1, %rd10;
	mov.b32 	%r15, -1082130432;
	st.global.u32 	[%rd11], %r15;
	mul.wide.s32 	%rd12, %r6, 4;
	add.s64 	%rd13, %rd11, %rd12;
	st.global.u32 	[%rd13], %r15;
	add.s64 	%rd14, %rd13, %rd12;
	mov.b32 	%r16, 0;
	st.global.u32 	[%rd14], %r16;
	bra.uni 	$L__BB1_4;
$L__BB1_3:
	cvta.to.global.u64 	%rd15, %rd3;
	mul.wide.s32 	%rd16, %r2, 4;
	add.s64 	%rd17, %rd15, %rd16;
	ld.global.u32 	%r17, [%rd17];
	add.s32 	%r18, %r17, %r3;
	cvta.to.global.u64 	%rd18, %rd4;
	mul.wide.s32 	%rd19, %r18, 4;
	add.s64 	%rd20, %rd18, %rd19;
	ld.global.f32 	%f3, [%rd20];
	mul.wide.s32 	%rd21, %r4, 4;
	add.s64 	%rd22, %rd2, %rd21;
	st.global.f32 	[%rd22], %f3;
	cvta.to.global.u64 	%rd23, %rd5;
	mul.wide.s32 	%rd24, %r17, 4;
	add.s64 	%rd25, %rd23, %rd24;
	ld.global.f32 	%f4, [%rd25];
	add.s64 	%rd26, %rd1, %rd16;
	st.global.f32 	[%rd26], %f4;
	mul.wide.s32 	%rd27, %r6, 4;
	add.s64 	%rd28, %rd25, %rd27;
	ld.global.f32 	%f5, [%rd28];
	add.s64 	%rd29, %rd26, %rd27;
	st.global.f32 	[%rd29], %f5;
	add.s64 	%rd30, %rd28, %rd27;
	ld.global.f32 	%f6, [%rd30];
	add.s64 	%rd31, %rd29, %rd27;
	st.global.f32 	[%rd31], %f6;
$L__BB1_4:
	ret;

}
	// .globl	_Z26renderProbabilityMapKernelyiiPKfiiPf
.visible .entry _Z26renderProbabilityMapKernelyiiPKfiiPf(
	.param .u64 _Z26renderProbabilityMapKernelyiiPKfiiPf_param_0,
	.param .u32 _Z26renderProbabilityMapKernelyiiPKfiiPf_param_1,
	.param .u32 _Z26renderProbabilityMapKernelyiiPKfiiPf_param_2,
	.param .u64 .ptr .align 1 _Z26renderProbabilityMapKernelyiiPKfiiPf_param_3,
	.param .u32 _Z26renderProbabilityMapKernelyiiPKfiiPf_param_4,
	.param .u32 _Z26renderProbabilityMapKernelyiiPKfiiPf_param_5,
	.param .u64 .ptr .align 1 _Z26renderProbabilityMapKernelyiiPKfiiPf_param_6
)
{
	.reg .pred 	%p<29>;
	.reg .b32 	%r<107>;
	.reg .b32 	%f<63>;
	.reg .b64 	%rd<58>;

	ld.param.u64 	%rd16, [_Z26renderProbabilityMapKernelyiiPKfiiPf_param_0];
	ld.param.u32 	%r63, [_Z26renderProbabilityMapKernelyiiPKfiiPf_param_1];
	ld.param.u32 	%r64, [_Z26renderProbabilityMapKernelyiiPKfiiPf_param_2];
	ld.param.u64 	%rd17, [_Z26renderProbabilityMapKernelyiiPKfiiPf_param_3];
	ld.param.u32 	%r65, [_Z26renderProbabilityMapKernelyiiPKfiiPf_param_4];
	ld.param.u32 	%r66, [_Z26renderProbabilityMapKernelyiiPKfiiPf_param_5];
	ld.param.u64 	%rd18, [_Z26renderProbabilityMapKernelyiiPKfiiPf_param_6];
	cvta.to.global.u64 	%rd1, %rd17;
	cvta.to.global.u64 	%rd2, %rd18;
	mov.u32 	%r67, %ctaid.x;
	mov.u32 	%r68, %ntid.x;
	mov.u32 	%r69, %tid.x;
	mad.lo.s32 	%r70, %r67, %r68, %r69;
	mov.u32 	%r71, %ctaid.y;
	mov.u32 	%r72, %ntid.y;
	mov.u32 	%r73, %tid.y;
	mad.lo.s32 	%r74, %r71, %r72, %r73;
	cvt.rn.f32.s32 	%f35, %r70;
	cvt.rn.f32.u32 	%f36, %r74;
	tex.2d.v4.s32.f32 	{%r1, %r75, %r76, %r77}, [%rd16, {%f35, %f36}];
	mad.lo.s32 	%r100, %r63, %r74, %r70;
	setp.lt.s32 	%p1, %r66, 1;
	@%p1 bra 	$L__BB2_46;
	mul.lo.s32 	%r3, %r64, %r63;
	and.b32  	%r4, %r66, 7;
	setp.lt.u32 	%p2, %r66, 8;
	mov.b32 	%r101, 0;
	mov.u32 	%r99, %r1;
	@%p2 bra 	$L__BB2_21;
	and.b32  	%r101, %r66, 2147483640;
	neg.s32 	%r95, %r101;
	shl.b32 	%r80, %r65, 1;
	add.s32 	%r94, %r1, %r80;
	shl.b32 	%r8, %r65, 3;
	mad.lo.s32 	%r93, %r65, 3, %r1;
	shl.b32 	%r81, %r65, 2;
	add.s32 	%r92, %r1, %r81;
	mad.lo.s32 	%r91, %r65, 5, %r1;
	mad.lo.s32 	%r90, %r65, 6, %r1;
	mad.lo.s32 	%r89, %r65, 7, %r1;
	add.s32 	%r88, %r1, %r65;
	shl.b32 	%r15, %r3, 3;
	mov.b32 	%r96, 0;
	mul.wide.s32 	%rd4, %r3, 4;
	mov.u32 	%r99, %r1;
$L__BB2_3:
	.pragma "nounroll";
	setp.lt.s32 	%p3, %r1, 1;
	@%p3 bra 	$L__BB2_5;
	mul.wide.s32 	%rd19, %r99, 4;
	add.s64 	%rd20, %rd1, %rd19;
	ld.global.f32 	%f48, [%rd20];
	bra.uni 	$L__BB2_6;
$L__BB2_5:
	setp.eq.s32 	%p4, %r96, 0;
	selp.f32 	%f48, 0f3F800000, 0f00000000, %p4;
$L__BB2_6:
	mul.wide.s32 	%rd21, %r100, 4;
	add.s64 	%rd3, %rd2, %rd21;
	st.global.f32 	[%rd3], %f48;
	mov.f32 	%f49, 0f00000000;
	@%p3 bra 	$L__BB2_8;
	mul.wide.s32 	%rd22, %r88, 4;
	add.s64 	%rd23, %rd1, %rd22;
	ld.global.f32 	%f49, [%rd23];
$L__BB2_8:
	add.s64 	%rd5, %rd3, %rd4;
	st.global.f32 	[%rd5], %f49;
	add.s32 	%r27, %r99, %r65;
	mov.f32 	%f50, 0f00000000;
	@%p3 bra 	$L__BB2_10;
	mul.wide.s32 	%rd24, %r94, 4;
	add.s64 	%rd25, %rd1, %rd24;
	ld.global.f32 	%f50, [%rd25];
$L__BB2_10:
	add.s64 	%rd6, %rd5, %rd4;
	st.global.f32 	[%rd6], %f50;
	add.s32 	%r28, %r27, %r65;
	mov.f32 	%f51, 0f00000000;
	@%p3 bra 	$L__BB2_12;
	mul.wide.s32 	%rd26, %r93, 4;
	add.s64 	%rd27, %rd1, %rd26;
	ld.global.f32 	%f51, [%rd27];
$L__BB2_12:
	add.s64 	%rd7, %rd6, %rd4;
	st.global.f32 	[%rd7], %f51;
	add.s32 	%r29, %r28, %r65;
	mov.f32 	%f52, 0f00000000;
	@%p3 bra 	$L__BB2_14;
	mul.wide.s32 	%rd28, %r92, 4;
	add.s64 	%rd29, %rd1, %rd28;
	ld.global.f32 	%f52, [%rd29];
$L__BB2_14:
	add.s64 	%rd8, %rd7, %rd4;
	st.global.f32 	[%rd8], %f52;
	add.s32 	%r30, %r29, %r65;
	mov.f32 	%f53, 0f00000000;
	@%p3 bra 	$L__BB2_16;
	mul.wide.s32 	%rd30, %r91, 4;
	add.s64 	%rd31, %rd1, %rd30;
	ld.global.f32 	%f53, [%rd31];
$L__BB2_16:
	add.s64 	%rd9, %rd8, %rd4;
	st.global.f32 	[%rd9], %f53;
	add.s32 	%r31, %r30, %r65;
	mov.f32 	%f54, 0f00000000;
	@%p3 bra 	$L__BB2_18;
	mul.wide.s32 	%rd32, %r90, 4;
	add.s64 	%rd33, %rd1, %rd32;
	ld.global.f32 	%f54, [%rd33];
$L__BB2_18:
	add.s64 	%rd10, %rd9, %rd4;
	st.global.f32 	[%rd10], %f54;
	add.s32 	%r32, %r31, %r65;
	mov.f32 	%f55, 0f00000000;
	@%p3 bra 	$L__BB2_20;
	mul.wide.s32 	%rd34, %r89, 4;
	add.s64 	%rd35, %rd1, %rd34;
	ld.global.f32 	%f55, [%rd35];
$L__BB2_20:
	add.s64 	%rd36, %rd10, %rd4;
	st.global.f32 	[%rd36], %f55;
	add.s32 	%r82, %r32, %r65;
	add.s32 	%r99, %r82, %r65;
	add.s32 	%r96, %r96, 8;
	add.s32 	%r95, %r95, 8;
	add.s32 	%r94, %r94, %r8;
	add.s32 	%r93, %r93, %r8;
	add.s32 	%r92, %r92, %r8;
	add.s32 	%r91, %r91, %r8;
	add.s32 	%r90, %r90, %r8;
	add.s32 	%r89, %r89, %r8;
	add.s32 	%r88, %r88, %r8;
	add.s32 	%r100, %r100, %r15;
	setp.ne.s32 	%p12, %r95, 0;
	@%p12 bra 	$L__BB2_3;
$L__BB2_21:
	setp.eq.s32 	%p13, %r4, 0;
	@%p13 bra 	$L__BB2_46;
	and.b32  	%r47, %r66, 3;
	setp.lt.u32 	%p14, %r4, 4;
	@%p14 bra 	$L__BB2_33;
	setp.gt.s32 	%p15, %r1, 0;
	@%p15 bra 	$L__BB2_25;
	setp.eq.s32 	%p16, %r101, 0;
	selp.f32 	%f56, 0f3F800000, 0f00000000, %p16;
	bra.uni 	$L__BB2_26;
$L__BB2_25:
	mul.wide.s32 	%rd37, %r99, 4;
	add.s64 	%rd38, %rd1, %rd37;
	ld.global.f32 	%f56, [%rd38];
$L__BB2_26:
	setp.lt.s32 	%p17, %r1, 1;
	mul.wide.s32 	%rd39, %r100, 4;
	add.s64 	%rd11, %rd2, %rd39;
	st.global.f32 	[%rd11], %f56;
	add.s32 	%r48, %r99, %r65;
	mov.f32 	%f57, 0f00000000;
	@%p17 bra 	$L__BB2_28;
	mul.wide.s32 	%rd40, %r48, 4;
	add.s64 	%rd41, %rd1, %rd40;
	ld.global.f32 	%f57, [%rd41];
$L__BB2_28:
	setp.lt.s32 	%p18, %r1, 1;
	mul.wide.s32 	%rd12, %r3, 4;
	add.s64 	%rd13, %rd11, %rd12;
	st.global.f32 	[%rd13], %f57;
	add.s32 	%r49, %r48, %r65;
	mov.f32 	%f58, 0f00000000;
	@%p18 bra 	$L__BB2_30;
	mul.wide.s32 	%rd42, %r49, 4;
	add.s64 	%rd43, %rd1, %rd42;
	ld.global.f32 	%f58, [%rd43];
$L__BB2_30:
	setp.lt.s32 	%p19, %r1, 1;
	add.s64 	%rd14, %rd13, %rd12;
	st.global.f32 	[%rd14], %f58;
	add.s32 	%r50, %r49, %r65;
	mov.f32 	%f59, 0f00000000;
	@%p19 bra 	$L__BB2_32;
	mul.wide.s32 	%rd44, %r50, 4;
	add.s64 	%rd45, %rd1, %rd44;
	ld.global.f32 	%f59, [%rd45];
$L__BB2_32:
	add.s64 	%rd46, %rd14, %rd12;
	st.global.f32 	[%rd46], %f59;
	shl.b32 	%r83, %r3, 2;
	add.s32 	%r100, %r83, %r100;
	add.s32 	%r99, %r50, %r65;
	add.s32 	%r101, %r101, 4;
$L__BB2_33:
	setp.eq.s32 	%p20, %r47, 0;
	@%p20 bra 	$L__BB2_46;
	setp.eq.s32 	%p21, %r47, 1;
	@%p21 bra 	$L__BB2_41;
	setp.gt.s32 	%p22, %r1, 0;
	@%p22 bra 	$L__BB2_37;
	setp.eq.s32 	%p23, %r101, 0;
	selp.f32 	%f60, 0f3F800000, 0f00000000, %p23;
	bra.uni 	$L__BB2_38;
$L__BB2_37:
	mul.wide.s32 	%rd47, %r99, 4;
	add.s64 	%rd48, %rd1, %rd47;
	ld.global.f32 	%f60, [%rd48];
$L__BB2_38:
	setp.lt.s32 	%p24, %r1, 1;
	mul.wide.s32 	%rd49, %r100, 4;
	add.s64 	%rd15, %rd2, %rd49;
	st.global.f32 	[%rd15], %f60;
	add.s32 	%r57, %r99, %r65;
	mov.f32 	%f61, 0f00000000;
	@%p24 bra 	$L__BB2_40;
	mul.wide.s32 	%rd50, %r57, 4;
	add.s64 	%rd51, %rd1, %rd50;
	ld.global.f32 	%f61, [%rd51];
$L__BB2_40:
	mul.wide.s32 	%rd52, %r3, 4;
	add.s64 	%rd53, %rd15, %rd52;
	st.global.f32 	[%rd53], %f61;
	shl.b32 	%r85, %r3, 1;
	add.s32 	%r100, %r100, %r85;
	add.s32 	%r99, %r57, %r65;
	mov.b32 	%r101, 1;
$L__BB2_41:
	and.b32  	%r86, %r66, 1;
	setp.eq.b32 	%p25, %r86, 1;
	not.pred 	%p26, %p25;
	@%p26 bra 	$L__BB2_46;
	setp.gt.s32 	%p27, %r1, 0;
	@%p27 bra 	$L__BB2_44;
	setp.eq.s32 	%p28, %r101, 0;
	selp.f32 	%f62, 0f3F800000, 0f00000000, %p28;
	bra.uni 	$L__BB2_45;
$L__BB2_44:
	mul.wide.s32 	%rd54, %r99, 4;
	add.s64 	%rd55, %rd1, %rd54;
	ld.global.f32 	%f62, [%rd55];
$L__BB2_45:
	mul.wide.s32 	%rd56, %r100, 4;
	add.s64 	%rd57, %rd2, %rd56;
	st.global.f32 	[%rd57], %f62;
$L__BB2_46:
	ret;

}
	// .globl	_Z20updateMaxClassKerneliPKfiPfi
.visible .entry _Z20updateMaxClassKerneliPKfiPfi(
	.param .u32 _Z20updateMaxClassKerneliPKfiPfi_param_0,
	.param .u64 .ptr .align 1 _Z20updateMaxClassKerneliPKfiPfi_param_1,
	.param .u32 _Z20updateMaxClassKerneliPKfiPfi_param_2,
	.param .u64 .ptr .align 1 _Z20updateMaxClassKerneliPKfiPfi_param_3,
	.param .u32 _Z20updateMaxClassKerneliPKfiPfi_param_4
)
{
	.reg .pred 	%p<40>;
	.reg .b32 	%r<112>;
	.reg .b32 	%f<89>;
	.reg .b64 	%rd<59>;

	ld.param.u32 	%r35, [_Z20updateMaxClassKerneliPKfiPfi_param_0];
	ld.param.u64 	%rd18, [_Z20updateMaxClassKerneliPKfiPfi_param_1];
	ld.param.u32 	%r33, [_Z20updateMaxClassKerneliPKfiPfi_param_2];
	ld.param.u64 	%rd19, [_Z20updateMaxClassKerneliPKfiPfi_param_3];
	ld.param.u32 	%r34, [_Z20updateMaxClassKerneliPKfiPfi_param_4];
	mov.u32 	%r36, %ctaid.x;
	mov.u32 	%r37, %ntid.x;
	mov.u32 	%r38, %tid.x;
	mad.lo.s32 	%r1, %r36, %r37, %r38;
	setp.ge.s32 	%p1, %r1, %r35;
	@%p1 bra 	$L__BB3_17;
	cvta.to.global.u64 	%rd1, %rd18;
	cvt.s64.s32 	%rd2, %r1;
	cvt.s64.s32 	%rd3, %r34;
	setp.lt.s32 	%p2, %r33, 2;
	mov.f32 	%f88, 0fBF800000;
	mov.f32 	%f86, 0f00000000;
	@%p2 bra 	$L__BB3_16;
	add.s64 	%rd20, %rd3, %rd2;
	shl.b64 	%rd21, %rd20, 2;
	add.s64 	%rd56, %rd1, %rd21;
	add.s32 	%r2, %r33, -1;
	add.s32 	%r42, %r33, -2;
	and.b32  	%r3, %r2, 15;
	setp.lt.u32 	%p3, %r42, 15;
	mov.f32 	%f86, 0f00000000;
	mov.b32 	%r111, -1;
	mov.b32 	%r103, 1;
	@%p3 bra 	$L__BB3_6;
	and.b32  	%r4, %r2, -16;
	shl.b64 	%rd5, %rd3, 6;
	shl.b64 	%rd6, %rd3, 2;
	mov.f32 	%f86, 0f00000000;
	mov.b32 	%r111, -1;
	mov.b32 	%r97, 0;
$L__BB3_4:
	.pragma "nounroll";
	add.s32 	%r45, %r97, 1;
	ld.global.f32 	%f22, [%rd56];
	setp.gt.f32 	%p4, %f22, %f86;
	selp.f32 	%f23, %f22, %f86, %p4;
	selp.b32 	%r46, %r45, %r111, %p4;
	add.s64 	%rd22, %rd56, %rd6;
	ld.global.f32 	%f24, [%rd22];
	setp.gt.f32 	%p5, %f24, %f23;
	selp.f32 	%f25, %f24, %f23, %p5;
	add.s32 	%r47, %r97, 2;
	selp.b32 	%r48, %r47, %r46, %p5;
	add.s64 	%rd23, %rd22, %rd6;
	ld.global.f32 	%f26, [%rd23];
	setp.gt.f32 	%p6, %f26, %f25;
	selp.f32 	%f27, %f26, %f25, %p6;
	add.s32 	%r49, %r97, 3;
	selp.b32 	%r50, %r49, %r48, %p6;
	add.s64 	%rd24, %rd23, %rd6;
	ld.global.f32 	%f28, [%rd24];
	setp.gt.f32 	%p7, %f28, %f27;
	selp.f32 	%f29, %f28, %f27, %p7;
	add.s32 	%r51, %r97, 4;
	selp.b32 	%r52, %r51, %r50, %p7;
	add.s64 	%rd25, %rd24, %rd6;
	ld.global.f32 	%f30, [%rd25];
	setp.gt.f32 	%p8, %f30, %f29;
	selp.f32 	%f31, %f30, %f29, %p8;
	add.s32 	%r53, %r97, 5;
	selp.b32 	%r54, %r53, %r52, %p8;
	add.s64 	%rd26, %rd25, %rd6;
	ld.global.f32 	%f32, [%rd26];
	setp.gt.f32 	%p9, %f32, %f31;
	selp.f32 	%f33, %f32, %f31, %p9;
	add.s32 	%r55, %r97, 6;
	selp.b32 	%r56, %r55, %r54, %p9;
	add.s64 	%rd27, %rd26, %rd6;
	ld.global.f32 	%f34, [%rd27];
	setp.gt.f32 	%p10, %f34, %f33;
	selp.f32 	%f35, %f34, %f33, %p10;
	add.s32 	%r57, %r97, 7;
	selp.b32 	%r58, %r57, %r56, %p10;
	add.s64 	%rd28, %rd27, %rd6;
	ld.global.f32 	%f36, [%rd28];
	setp.gt.f32 	%p11, %f36, %f35;
	selp.f32 	%f37, %f36, %f35, %p11;
	add.s32 	%r59, %r97, 8;
	selp.b32 	%r60, %r59, %r58, %p11;
	add.s64 	%rd29, %rd28, %rd6;
	ld.global.f32 	%f38, [%rd29];
	setp.gt.f32 	%p12, %f38, %f37;
	selp.f32 	%f39, %f38, %f37, %p12;
	add.s32 	%r61, %r97, 9;
	selp.b32 	%r62, %r61, %r60, %p12;
	add.s64 	%rd30, %rd29, %rd6;
	ld.global.f32 	%f40, [%rd30];
	setp.gt.f32 	%p13, %f40, %f39;
	selp.f32 	%f41, %f40, %f39, %p13;
	add.s32 	%r63, %r97, 10;
	selp.b32 	%r64, %r63, %r62, %p13;
	add.s64 	%rd31, %rd30, %rd6;
	ld.global.f32 	%f42, [%rd31];
	setp.gt.f32 	%p14, %f42, %f41;
	selp.f32 	%f43, %f42, %f41, %p14;
	add.s32 	%r65, %r97, 11;
	selp.b32 	%r66, %r65, %r64, %p14;
	add.s64 	%rd32, %rd31, %rd6;
	ld.global.f32 	%f44, [%rd32];
	setp.gt.f32 	%p15, %f44, %f43;
	selp.f32 	%f45, %f44, %f43, %p15;
	add.s32 	%r67, %r97, 12;
	selp.b32 	%r68, %r67, %r66, %p15;
	add.s64 	%rd33, %rd32, %rd6;
	ld.global.f32 	%f46, [%rd33];
	setp.gt.f32 	%p16, %f46, %f45;
	selp.f32 	%f47, %f46, %f45, %p16;
	add.s32 	%r69, %r97, 13;
	selp.b32 	%r70, %r69, %r68, %p16;
	add.s64 	%rd34, %rd33, %rd6;
	ld.global.f32 	%f48, [%rd34];
	setp.gt.f32 	%p17, %f48, %f47;
	selp.f32 	%f49, %f48, %f47, %p17;
	add.s32 	%r71, %r97, 14;
	selp.b32 	%r72, %r71, %r70, %p17;
	add.s64 	%rd35, %rd34, %rd6;
	ld.global.f32 	%f50, [%rd35];
	setp.gt.f32 	%p18, %f50, %f49;
	selp.f32 	%f51, %f50, %f49, %p18;
	add.s32 	%r73, %r97, 15;
	selp.b32 	%r74, %r73, %r72, %p18;
	add.s64 	%rd36, %rd35, %rd6;
	ld.global.f32 	%f52, [%rd36];
	setp.gt.f32 	%p19, %f52, %f51;
	selp.f32 	%f86, %f52, %f51, %p19;
	add.s32 	%r97, %r97, 16;
	selp.b32 	%r111, %r97, %r74, %p19;
	add.s64 	%rd8, %rd56, %rd5;
	setp.ne.s32 	%p20, %r97, %r4;
	add.s64 	%rd56, %rd36, %rd6;
	@%p20 bra 	$L__BB3_4;
	add.s32 	%r103, %r97, 1;
	mov.u64 	%rd56, %rd8;
$L__BB3_6:
	setp.eq.s32 	%p21, %r3, 0;
	@%p21 bra 	$L__BB3_15;
	and.b32  	%r13, %r2, 7;
	setp.lt.u32 	%p22, %r3, 8;
	@%p22 bra 	$L__BB3_9;
	ld.global.f32 	%f54, [%rd56];
	setp.gt.f32 	%p23, %f54, %f86;
	selp.f32 	%f55, %f54, %f86, %p23;
	selp.b32 	%r76, %r103, %r111, %p23;
	shl.b64 	%rd37, %rd3, 2;
	add.s64 	%rd38, %rd56, %rd37;
	ld.global.f32 	%f56, [%rd38];
	setp.gt.f32 	%p24, %f56, %f55;
	add.s32 	%r77, %r103, 1;
	selp.f32 	%f57, %f56, %f55, %p24;
	selp.b32 	%r78, %r77, %r76, %p24;
	add.s64 	%rd39, %rd38, %rd37;
	ld.global.f32 	%f58, [%rd39];
	setp.gt.f32 	%p25, %f58, %f57;
	add.s32 	%r79, %r103, 2;
	selp.f32 	%f59, %f58, %f57, %p25;
	selp.b32 	%r80, %r79, %r78, %p25;
	add.s64 	%rd40, %rd39, %rd37;
	ld.global.f32 	%f60, [%rd40];
	setp.gt.f32 	%p26, %f60, %f59;
	add.s32 	%r81, %r103, 3;
	selp.f32 	%f61, %f60, %f59, %p26;
	selp.b32 	%r82, %r81, %r80, %p26;
	add.s64 	%rd41, %rd40, %rd37;
	ld.global.f32 	%f62, [%rd41];
	setp.gt.f32 	%p27, %f62, %f61;
	add.s32 	%r83, %r103, 4;
	selp.f32 	%f63, %f62, %f61, %p27;
	selp.b32 	%r84, %r83, %r82, %p27;
	add.s64 	%rd42, %rd41, %rd37;
	ld.global.f32 	%f64, [%rd42];
	setp.gt.f32 	%p28, %f64, %f63;
	add.s32 	%r85, %r103, 5;
	selp.f32 	%f65, %f64, %f63, %p28;
	selp.b32 	%r86, %r85, %r84, %p28;
	add.s64 	%rd43, %rd42, %rd37;
	ld.global.f32 	%f66, [%rd43];
	setp.gt.f32 	%p29, %f66, %f65;
	add.s32 	%r87, %r103, 6;
	selp.f32 	%f67, %f66, %f65, %p29;
	selp.b32 	%r88, %r87, %r86, %p29;
	add.s64 	%rd44, %rd43, %rd37;
	ld.global.f32 	%f68, [%rd44];
	setp.gt.f32 	%p30, %f68, %f67;
	add.s32 	%r89, %r103, 7;
	selp.f32 	%f86, %f68, %f67, %p30;
	selp.b32 	%r111, %r89, %r88, %p30;
	add.s64 	%rd56, %rd44, %rd37;
	add.s32 	%r103, %r103, 8;
$L__BB3_9:
	setp.eq.s32 	%p31, %r13, 0;
	@%p31 bra 	$L__BB3_15;
	and.b32  	%r19, %r2, 3;
	setp.lt.u32 	%p32, %r13, 4;
	@%p32 bra 	$L__BB3_12;
	ld.global.f32 	%f70, [%rd56];
	setp.gt.f32 	%p33, %f70, %f86;
	selp.f32 	%f71, %f70, %f86, %p33;
	selp.b32 	%r91, %r103, %r111, %p33;
	shl.b64 	%rd45, %rd3, 2;
	add.s64 	%rd46, %rd56, %rd45;
	ld.global.f32 	%f72, [%rd46];
	setp.gt.f32 	%p34, %f72, %f71;
	add.s32 	%r92, %r103, 1;
	selp.f32 	%f73, %f72, %f71, %p34;
	selp.b32 	%r93, %r92, %r91, %p34;
	add.s64 	%rd47, %rd46, %rd45;
	ld.global.f32 	%f74, [%rd47];
	setp.gt.f32 	%p35, %f74, %f73;
	add.s32 	%r94, %r103, 2;
	selp.f32 	%f75, %f74, %f73, %p35;
	selp.b32 	%r95, %r94, %r93, %p35;
	add.s64 	%rd48, %rd47, %rd45;
	ld.global.f32 	%f76, [%rd48];
	setp.gt.f32 	%p36, %f76, %f75;
	add.s32 	%r96, %r103, 3;
	selp.f32 	%f86, %f76, %f75, %p36;
	selp.b32 	%r111, %r96, %r95, %p36;
	add.s64 	%rd56, %rd48, %rd45;
	add.s32 	%r103, %r103, 4;
$L__BB3_12:
	setp.eq.s32 	%p37, %r19, 0;
	@%p37 bra 	$L__BB3_15;
	shl.b64 	%rd15, %rd3, 2;
	neg.s32 	%r108, %r19;
$L__BB3_14:
	.pragma "nounroll";
	ld.global.f32 	%f77, [%rd56];
	setp.gt.f32 	%p38, %f77, %f86;
	selp.f32 	%f86, %f77, %f86, %p38;
	selp.b32 	%r111, %r103, %r111, %p38;
	add.s32 	%r103, %r103, 1;
	add.s64 	%rd56, %rd56, %rd15;
	add.s32 	%r108, %r108, 1;
	setp.ne.s32 	%p39, %r108, 0;
	@%p39 bra 	$L__BB3_14;
$L__BB3_15:
	cvt.rn.f32.s32 	%f88, %r111;
$L__BB3_16:
	cvta.to.global.u64 	%rd49, %rd19;
	shl.b64 	%rd50, %rd2, 2;
	add.s64 	%rd51, %rd49, %rd50;
	st.global.f32 	[%rd51], %f88;
	shl.b64 	%rd52, %rd3, 2;
	add.s64 	%rd53, %rd51, %rd52;
	st.global.f32 	[%rd53], %f86;
$L__BB3_17:
	ret;

}


// ===== COMPILED SASS (sm_100) =====

	.target	sm_100

	.elftype	@"ET_EXEC"


//--------------------- .note.nv.tkinfo           --------------------------
	.section	.note.nv.tkinfo,"",@"SHT_NOTE"
	.sectionflags	@"SHF_NOTE_NV_TKINFO"
	.tkinfo
        /*0018*/ 	.word	0x00000002
        /*0030*/ 	.string	""
        /*0030*/ 	.string	"ptxas"
        /*0030*/ 	.string	"Cuda compilation tools, release 13.0, V13.0.88"
        /*0030*/ 	.string	"Build cuda_13.0.r13.0/compiler.36424714_0"
        /*0030*/ 	.string	"-arch sm_100 -m 64 "



//--------------------- .note.nv.cuinfo           --------------------------
	.section	.note.nv.cuinfo,"",@"SHT_NOTE"
	.sectionflags	@"SHF_NOTE_NV_CUINFO"
        /*0018*/ 	.short	0x0002
        /*001a*/ 	.short	0x0064
        /*001c*/ 	.short	0x0082
	.zero		2


//--------------------- .nv.info                  --------------------------
	.section	.nv.info,"",@"SHT_CUDA_INFO"
	.align	4


	//----- nvinfo : EIATTR_REGCOUNT
	.align		4
        /*0000*/ 	.byte	0x04, 0x2f
        /*0002*/ 	.short	(.L_1 - .L_0)
	.align		4
.L_0:
        /*0004*/ 	.word	index@(_Z19semanticTableUpdateyiiPKfiiiPfS1_i)
        /*0008*/ 	.word	0x00000020


	//----- nvinfo : EIATTR_FRAME_SIZE
	.align		4
.L_1:
        /*000c*/ 	.byte	0x04, 0x11
        /*000e*/ 	.short	(.L_3 - .L_2)
	.align		4
.L_2:
        /*0010*/ 	.word	index@($__internal_2_$__cuda_sm3x_div_rn_noftz_f32_slowpath)
        /*0014*/ 	.word	0x00000000


	//----- nvinfo : EIATTR_FRAME_SIZE
	.align		4
.L_3:
        /*0018*/ 	.byte	0x04, 0x11
        /*001a*/ 	.short	(.L_5 - .L_4)
	.align		4
.L_4:
        /*001c*/ 	.word	index@($__internal_1_$__cuda_sm20_rcp_rn_f32_slowpath)
        /*0020*/ 	.word	0x00000000


	//----- nvinfo : EIATTR_FRAME_SIZE
	.align		4
.L_5:
        /*0024*/ 	.byte	0x04, 0x11
        /*0026*/ 	.short	(.L_7 - .L_6)
	.align		4
.L_6:
        /*0028*/ 	.word	index@(_Z19semanticTableUpdateyiiPKfiiiPfS1_i)
        /*002c*/ 	.word	0x00000000


	//----- nvinfo : EIATTR_REGCOUNT
	.align		4
.L_7:
        /*0030*/ 	.byte	0x04, 0x2f
        /*0032*/ 	.short	(.L_9 - .L_8)
	.align		4
.L_8:
        /*0034*/ 	.word	index@(_Z11updateTableiPKiiiPKfiiiPfS2_S3_)
        /*0038*/ 	.word	0x00000018


	//----- nvinfo : EIATTR_FRAME_SIZE
	.align		4
.L_9:
        /*003c*/ 	.byte	0x04, 0x11
        /*003e*/ 	.short	(.L_11 - .L_10)
	.align		4
.L_10:
        /*0040*/ 	.word	index@($__internal_0_$__cuda_sm20_rcp_rn_f32_slowpath)
        /*0044*/ 	.word	0x00000000


	//----- nvinfo : EIATTR_FRAME_SIZE
	.align		4
.L_11:
        /*0048*/ 	.byte	0x04, 0x11
        /*004a*/ 	.short	(.L_13 - .L_12)
	.align		4
.L_12:
        /*004c*/ 	.word	index@(_Z11updateTableiPKiiiPKfiiiPfS2_S3_)
        /*0050*/ 	.word	0x00000000


	//----- nvinfo : EIATTR_REGCOUNT
	.align		4
.L_13:
        /*0054*/ 	.byte	0x04, 0x2f
        /*0056*/ 	.short	(.L_15 - .L_14)
	.align		4
.L_14:
        /*0058*/ 	.word	index@(_Z26renderProbabilityMapKernelyiiPKfiiPf)
        /*005c*/ 	.word	0x00000020


	//----- nvinfo : EIATTR_FRAME_SIZE
	.align		4
.L_15:
        /*0060*/ 	.byte	0x04, 0x11
        /*0062*/ 	.short	(.L_17 - .L_16)
	.align		4
.L_16:
        /*0064*/ 	.word	index@(_Z26renderProbabilityMapKernelyiiPKfiiPf)
        /*0068*/ 	.word	0x00000000


	//----- nvinfo : EIATTR_REGCOUNT
	.align		4
.L_17:
        /*006c*/ 	.byte	0x04, 0x2f
        /*006e*/ 	.short	(.L_19 - .L_18)
	.align		4
.L_18:
        /*0070*/ 	.word	index@(_Z20updateMaxClassKerneliPKfiPfi)
        /*0074*/ 	.word	0x00000020


	//----- nvinfo : EIATTR_FRAME_SIZE
	.align		4
.L_19:
        /*0078*/ 	.byte	0x04, 0x11
        /*007a*/ 	.short	(.L_21 - .L_20)
	.align		4
.L_20:
        /*007c*/ 	.word	index@(_Z20updateMaxClassKerneliPKfiPfi)
        /*0080*/ 	.word	0x00000000


	//----- nvinfo : EIATTR_MIN_STACK_SIZE
	.align		4
.L_21:
        /*0084*/ 	.byte	0x04, 0x12
        /*0086*/ 	.short	(.L_23 - .L_22)
	.align		4
.L_22:
        /*0088*/ 	.word	index@(_Z20updateMaxClassKerneliPKfiPfi)
        /*008c*/ 	.word	0x00000000


	//----- nvinfo : EIATTR_MIN_STACK_SIZE
	.align		4
.L_23:
        /*0090*/ 	.byte	0x04, 0x12
        /*0092*/ 	.short	(.L_25 - .L_24)
	.align		4
.L_24:
        /*0094*/ 	.word	index@(_Z26renderProbabilityMapKernelyiiPKfiiPf)
        /*0098*/ 	.word	0x00000000


	//----- nvinfo : EIATTR_MIN_STACK_SIZE
	.align		4
.L_25:
        /*009c*/ 	.byte	0x04, 0x12
        /*009e*/ 	.short	(.L_27 - .L_26)
	.align		4
.L_26:
        /*00a0*/ 	.word	index@(_Z11updateTableiPKiiiPKfiiiPfS2_S3_)
        /*00a4*/ 	.word	0x00000000


	//----- nvinfo : EIATTR_MIN_STACK_SIZE
	.align		4
.L_27:
        /*00a8*/ 	.byte	0x04, 0x12
        /*00aa*/ 	.short	(.L_29 - .L_28)
	.align		4
.L_28:
        /*00ac*/ 	.word	index@(_Z19semanticTableUpdateyiiPKfiiiPfS1_i)
        /*00b0*/ 	.word	0x00000000
.L_29:


//--------------------- .nv.compat                --------------------------
	.section	.nv.compat,"",@"SHT_CUDA_COMPAT_INFO"
	.align	4
        /*0000*/ 	.byte	0x02, 0x09, 0x00, 0x00, 0x02, 0x02, 0x02, 0x00, 0x02, 0x05, 0x05, 0x00, 0x03, 0x07, 0x01, 0x01
        /*0010*/ 	.byte	0x02, 0x03, 0x00, 0x00, 0x02, 0x06, 0x01, 0x00, 0x04, 0x0b, 0x08, 0x00, 0x01, 0x00, 0x00, 0x00
        /*0020*/ 	.byte	0x00, 0x00, 0x00, 0x00


//--------------------- .nv.info._Z20updateMaxClassKerneliPKfiPfi --------------------------
	.section	.nv.info._Z20updateMaxClassKerneliPKfiPfi,"",@"SHT_CUDA_INFO"
	.sectionflags	@""
	.align	4


	//----- nvinfo : EIATTR_CUDA_API_VERSION
	.align		4
        /*0000*/ 	.byte	0x04, 0x37
        /*0002*/ 	.short	(.L_31 - .L_30)
.L_30:
        /*0004*/ 	.word	0x00000082


	//----- nvinfo : EIATTR_KPARAM_INFO
	.align		4
.L_31:
        /*0008*/ 	.byte	0x04, 0x17
        /*000a*/ 	.short	(.L_33 - .L_32)
.L_32:
        /*000c*/ 	.word	0x00000000
        /*0010*/ 	.short	0x0004
        /*0012*/ 	.short	0x0020
        /*0014*/ 	.byte	0x00, 0xf0, 0x11, 0x00


	//----- nvinfo : EIATTR_KPARAM_INFO
	.align		4
.L_33:
        /*0018*/ 	.byte	0x04, 0x17
        /*001a*/ 	.short	(.L_35 - .L_34)
.L_34:
        /*001c*/ 	.word	0x00000000
        /*0020*/ 	.short	0x0003
        /*0022*/ 	.short	0x0018
        /*0024*/ 	.byte	0x00, 0xf5, 0x21, 0x00


	//----- nvinfo : EIATTR_KPARAM_INFO
	.align		4
.L_35:
        /*0028*/ 	.byte	0x04, 0x17
        /*002a*/ 	.short	(.L_37 - .L_36)
.L_36:
        /*002c*/ 	.word	0x00000000
        /*0030*/ 	.short	0x0002
        /*0032*/ 	.short	0x0010
        /*0034*/ 	.byte	0x00, 0xf0, 0x11, 0x00


	//----- nvinfo : EIATTR_KPARAM_INFO
	.align		4
.L_37:
        /*0038*/ 	.byte	0x04, 0x17
        /*003a*/ 	.short	(.L_39 - .L_38)
.L_38:
        /*003c*/ 	.word	0x00000000
        /*0040*/ 	.short	0x0001
        /*0042*/ 	.short	0x0008
        /*0044*/ 	.byte	0x00, 0xf5, 0x21, 0x00


	//----- nvinfo : EIATTR_KPARAM_INFO
	.align		4
.L_39:
        /*0048*/ 	.byte	0x04, 0x17
        /*004a*/ 	.short	(.L_41 - .L_40)
.L_40:
        /*004c*/ 	.word	0x00000000
        /*0050*/ 	.short	0x0000
        /*0052*/ 	.short	0x0000
        /*0054*/ 	.byte	0x00, 0xf0, 0x11, 0x00


	//----- nvinfo : EIATTR_SPARSE_MMA_MASK
	.align		4
.L_41:
        /*0058*/ 	.byte	0x03, 0x50
        /*005a*/ 	.short	0x0000


	//----- nvinfo : EIATTR_MAXREG_COUNT
	.align		4
        /*005c*/ 	.byte	0x03, 0x1b
        /*005e*/ 	.short	0x00ff


	//----- nvinfo : EIATTR_MERCURY_ISA_VERSION
	.align		4
        /*0060*/ 	.byte	0x03, 0x5f
        /*0062*/ 	.short	0x0101


	//----- nvinfo : EIATTR_VRC_CTA_INIT_COUNT
	.align		4
        /*0064*/ 	.byte	0x02, 0x4a
	.zero		1
	.zero		1


	//----- nvinfo : EIATTR_EXIT_INSTR_OFFSETS
	.align		4
        /*0068*/ 	.byte	0x04, 0x1c
        /*006a*/ 	.short	(.L_43 - .L_42)


	//   ....[0]....
.L_42:
        /*006c*/ 	.word	0x00000070


	//   ....[1]....
        /*0070*/ 	.word	0x00000ff0


	//----- nvinfo : EIATTR_CBANK_PARAM_SIZE
	.align		4
.L_43:
        /*0074*/ 	.byte	0x03, 0x19
        /*0076*/ 	.short	0x0024


	//----- nvinfo : EIATTR_PARAM_CBANK
	.align		4
        /*0078*/ 	.byte	0x04, 0x0a
        /*007a*/ 	.short	(.L_45 - .L_44)
	.align		4
.L_44:
        /*007c*/ 	.word	index@(.nv.constant0._Z20updateMaxClassKerneliPKfiPfi)
        /*0080*/ 	.short	0x0380
        /*0082*/ 	.short	0x0024


	//----- nvinfo : EIATTR_SW_WAR
	.align		4
.L_45:
        /*0084*/ 	.byte	0x04, 0x36
        /*0086*/ 	.short	(.L_47 - .L_46)
.L_46:
        /*0088*/ 	.word	0x00000008
.L_47:


//--------------------- .nv.info._Z26renderProbabilityMapKernelyiiPKfiiPf --------------------------
	.section	.nv.info._Z26renderProbabilityMapKernelyiiPKfiiPf,"",@"SHT_CUDA_INFO"
	.sectionflags	@""
	.align	4


	//----- nvinfo : EIATTR_CUDA_API_VERSION
	.align		4
        /*0000*/ 	.byte	0x04, 0x37
        /*0002*/ 	.short	(.L_49 - .L_48)
.L_48:
        /*0004*/ 	.word	0x00000082


	//----- nvinfo : EIATTR_KPARAM_INFO
	.align		4
.L_49:
        /*0008*/ 	.byte	0x04, 0x17
        /*000a*/ 	.short	(.L_51 - .L_50)
.L_50:
        /*000c*/ 	.word	0x00000000
        /*0010*/ 	.short	0x0006
        /*0012*/ 	.short	0x0020
        /*0014*/ 	.byte	0x00, 0xf5, 0x21, 0x00


	//----- nvinfo : EIATTR_KPARAM_INFO
	.align		4
.L_51:
        /*0018*/ 	.byte	0x04, 0x17
        /*001a*/ 	.short	(.L_53 - .L_52)
.L_52:
        /*001c*/ 	.word	0x00000000
        /*0020*/ 	.short	0x0005
        /*0022*/ 	.short	0x001c
        /*0024*/ 	.byte	0x00, 0xf0, 0x11, 0x00


	//----- nvinfo : EIATTR_KPARAM_INFO
	.align		4
.L_53:
        /*0028*/ 	.byte	0x04, 0x17
        /*002a*/ 	.short	(.L_55 - .L_54)
.L_54:
        /*002c*/ 	.word	0x00000000
        /*0030*/ 	.short	0x0004
        /*0032*/ 	.short	0x0018
        /*0034*/ 	.byte	0x00, 0xf0, 0x11, 0x00


	//----- nvinfo : EIATTR_KPARAM_INFO
	.align		4
.L_55:
        /*0038*/ 	.byte	0x04, 0x17
        /*003a*/ 	.short	(.L_57 - .L_56)
.L_56:
        /*003c*/ 	.word	0x00000000
        /*0040*/ 	.short	0x0003
        /*0042*/ 	.short	0x0010
        /*0044*/ 	.byte	0x00, 0xf5, 0x21, 0x00


	//----- nvinfo : EIATTR_KPARAM_INFO
	.align		4
.L_57:
        /*0048*/ 	.byte	0x04, 0x17
        /*004a*/ 	.short	(.L_59 - .L_58)
.L_58:
        /*004c*/ 	.word	0x00000000
        /*0050*/ 	.short	0x0002
        /*0052*/ 	.short	0x000c
        /*0054*/ 	.byte	0x00, 0xf0, 0x11, 0x00


	//----- nvinfo : EIATTR_KPARAM_INFO
	.align		4
.L_59:
        /*0058*/ 	.byte	0x04, 0x17
        /*005a*/ 	.short	(.L_61 - .L_60)
.L_60:
        /*005c*/ 	.word	0x00000000
        /*0060*/ 	.short	0x0001
        /*0062*/ 	.short	0x0008
        /*0064*/ 	.byte	0x00, 0xf0, 0x11, 0x00


	//----- nvinfo : EIATTR_KPARAM_INFO
	.align		4
.L_61:
        /*0068*/ 	.byte	0x04, 0x17
        /*006a*/ 	.short	(.L_63 - .L_62)
.L_62:
        /*006c*/ 	.word	0x00000000
        /*0070*/ 	.short	0x0000
        /*0072*/ 	.short	0x0000
        /*0074*/ 	.byte	0x00, 0xf0, 0x21, 0x00


	//----- nvinfo : EIATTR_SPARSE_MMA_MASK
	.align		4
.L_63:
        /*0078*/ 	.byte	0x03, 0x50
        /*007a*/ 	.short	0x0000


	//----- nvinfo : EIATTR_MAXREG_COUNT
	.align		4
        /*007c*/ 	.byte	0x03, 0x1b
        /*007e*/ 	.short	0x00ff


	//----- nvinfo : EIATTR_MERCURY_ISA_VERSION
	.align		4
        /*0080*/ 	.byte	0x03, 0x5f
        /*0082*/ 	.short	0x0101


	//----- nvinfo : EIATTR_VRC_CTA_INIT_COUNT
	.align		4
        /*0084*/ 	.byte	0x02, 0x4a
	.zero		1
	.zero		1


	//----- nvinfo : EIATTR_EXIT_INSTR_OFFSETS
	.align		4
        /*0088*/ 	.byte	0x04, 0x1c
        /*008a*/ 	.short	(.L_65 - .L_64)


	//   ....[0]....
.L_64:
        /*008c*/ 	.word	0x00000130


	//   ....[1]....
        /*0090*/ 	.word	0x00000710


	//   ....[2]....
        /*0094*/ 	.word	0x000009a0


	//   ....[3]....
        /*0098*/ 	.word	0x00000b40


	//   ....[4]....
        /*009c*/ 	.word	0x00000c10


	//----- nvinfo : EIATTR_CRS_STACK_SIZE
	.align		4
.L_65:
        /*00a0*/ 	.byte	0x04, 0x1e
        /*00a2*/ 	.short	(.L_67 - .L_66)
.L_66:
        /*00a4*/ 	.word	0x00000000


	//----- nvinfo : EIATTR_CBANK_PARAM_SIZE
	.align		4
.L_67:
        /*00a8*/ 	.byte	0x03, 0x19
        /*00aa*/ 	.short	0x0028


	//----- nvinfo : EIATTR_PARAM_CBANK
	.align		4
        /*00ac*/ 	.byte	0x04, 0x0a
        /*00ae*/ 	.short	(.L_69 - .L_68)
	.align		4
.L_68:
        /*00b0*/ 	.word	index@(.nv.constant0._Z26renderProbabilityMapKernelyiiPKfiiPf)
        /*00b4*/ 	.short	0x0380
        /*00b6*/ 	.short	0x0028


	//----- nvinfo : EIATTR_SW_WAR
	.align		4
.L_69:
        /*00b8*/ 	.byte	0x04, 0x36
        /*00ba*/ 	.short	(.L_71 - .L_70)
.L_70:
        /*00bc*/ 	.word	0x00000008
.L_71:


//--------------------- .nv.info._Z11updateTableiPKiiiPKfiiiPfS2_S3_ --------------------------
	.section	.nv.info._Z11updateTableiPKiiiPKfiiiPfS2_S3_,"",@"SHT_CUDA_INFO"
	.sectionflags	@""
	.align	4


	//----- nvinfo : EIATTR_CUDA_API_VERSION
	.align		4
        /*0000*/ 	.byte	0x04, 0x37
        /*0002*/ 	.short	(.L_73 - .L_72)
.L_72:
        /*0004*/ 	.word	0x00000082


	//----- nvinfo : EIATTR_KPARAM_INFO
	.align		4
.L_73:
        /*0008*/ 	.byte	0x04, 0x17
        /*000a*/ 	.short	(.L_75 - .L_74)
.L_74:
        /*000c*/ 	.word	0x00000000
        /*0010*/ 	.short	0x000a
        /*0012*/ 	.short	0x0040
        /*0014*/ 	.byte	0x00, 0xf5, 0x21, 0x00


	//----- nvinfo : EIATTR_KPARAM_INFO
	.align		4
.L_75:
        /*0018*/ 	.byte	0x04, 0x17
        /*001a*/ 	.short	(.L_77 - .L_76)
.L_76:
        /*001c*/ 	.word	0x00000000
        /*0020*/ 	.short	0x0009
        /*0022*/ 	.short	0x0038
        /*0024*/ 	.byte	0x00, 0xf5, 0x21, 0x00


	//----- nvinfo : EIATTR_KPARAM_INFO
	.align		4
.L_77:
        /*0028*/ 	.byte	0x04, 0x17
        /*002a*/ 	.short	(.L_79 - .L_78)
.L_78:
        /*002c*/ 	.word	0x00000000
        /*0030*/ 	.short	0x0008
        /*0032*/ 	.short	0x0030
        /*0034*/ 	.byte	0x00, 0xf5, 0x21, 0x00


	//----- nvinfo : EIATTR_KPARAM_INFO
	.align		4
.L_79:
        /*0038*/ 	.byte	0x04, 0x17
        /*003a*/ 	.short	(.L_81 - .L_80)
.L_80:
        /*003c*/ 	.word	0x00000000
        /*0040*/ 	.short	0x0007
        /*0042*/ 	.short	0x0028
        /*0044*/ 	.byte	0x00, 0xf0, 0x11, 0x00


	//----- nvinfo : EIATTR_KPARAM_INFO
	.align		4
.L_81:
        /*0048*/ 	.byte	0x04, 0x17
        /*004a*/ 	.short	(.L_83 - .L_82)
.L_82:
        /*004c*/ 	.word	0x00000000
        /*0050*/ 	.short	0x0006
        /*0052*/ 	.short	0x0024
        /*0054*/ 	.byte	0x00, 0xf0, 0x11, 0x00


	//----- nvinfo : EIATTR_KPARAM_INFO
	.align		4
.L_83:
        /*0058*/ 	.byte	0x04, 0x17
        /*005a*/ 	.short	(.L_85 - .L_84)
.L_84:
        /*005c*/ 	.word	0x00000000
        /*0060*/ 	.short	0x0005
        /*0062*/ 	.short	0x0020
        /*0064*/ 	.byte	0x00, 0xf0, 0x11, 0x00


	//----- nvinfo : EIATTR_KPARAM_INFO
	.align		4
.L_85:
        /*0068*/ 	.byte	0x04, 0x17
        /*006a*/ 	.short	(.L_87 - .L_86)
.L_86:
        /*006c*/ 	.word	0x00000000
        /*0070*/ 	.short	0x0004
        /*0072*/ 	.short	0x0018
        /*0074*/ 	.byte	0x00, 0xf5, 0x21, 0x00


	//----- nvinfo : EIATTR_KPARAM_INFO
	.align		4
.L_87:
        /*0078*/ 	.byte	0x04, 0x17
        /*007a*/ 	.short	(.L_89 - .L_88)
.L_88:
        /*007c*/ 	.word	0x00000000
        /*0080*/ 	.short	0x0003
        /*0082*/ 	.short	0x0014
        /*0084*/ 	.byte	0x00, 0xf0, 0x11, 0x00


	//----- nvinfo : EIATTR_KPARAM_INFO
	.align		4
.L_89:
        /*0088*/ 	.byte	0x04, 0x17
        /*008a*/ 	.short	(.L_91 - .L_90)
.L_90:
        /*008c*/ 	.word	0x00000000
        /*0090*/ 	.short	0x0002
        /*0092*/ 	.short	0x0010
        /*0094*/ 	.byte	0x00, 0xf0, 0x11, 0x00


	//----- nvinfo : EIATTR_KPARAM_INFO
	.align		4
.L_91:
        /*0098*/ 	.byte	0x04, 0x17
        /*009a*/ 	.short	(.L_93 - .L_92)
.L_92:
        /*009c*/ 	.word	0x00000000
        /*00a0*/ 	.short	0x0001
        /*00a2*/ 	.short	0x0008
        /*00a4*/ 	.byte	0x00, 0xf5, 0x21, 0x00


	//----- nvinfo : EIATTR_KPARAM_INFO
	.align		4
.L_93:
        /*00a8*/ 	.byte	0x04, 0x17
        /*00aa*/ 	.short	(.L_95 - .L_94)
.L_94:
        /*00ac*/ 	.word	0x00000000
        /*00b0*/ 	.short	0x0000
        /*00b2*/ 	.short	0x0000
        /*00b4*/ 	.byte	0x00, 0xf0, 0x11, 0x00


	//----- nvinfo : EIATTR_SPARSE_MMA_MASK
	.align		4
.L_95:
        /*00b8*/ 	.byte	0x03, 0x50
        /*00ba*/ 	.short	0x0000


	//----- nvinfo : EIATTR_MAXREG_COUNT
	.align		4
        /*00bc*/ 	.byte	0x03, 0x1b
        /*00be*/ 	.short	0x00ff


	//----- nvinfo : EIATTR_MERCURY_ISA_VERSION
	.align		4
        /*00c0*/ 	.byte	0x03, 0x5f
        /*00c2*/ 	.short	0x0101


	//----- nvinfo : EIATTR_VRC_CTA_INIT_COUNT
	.align		4
        /*00c4*/ 	.byte	0x02, 0x4a
	.zero		1
	.zero		1


	//----- nvinfo : EIATTR_EXIT_INSTR_OFFSETS
	.align		4
        /*00c8*/ 	.byte	0x04, 0x1c
        /*00ca*/ 	.short	(.L_97 - .L_96)


	//   ....[0]....
.L_96:
        /*00cc*/ 	.word	0x00000070


	//   ....[1]....
        /*00d0*/ 	.word	0x00000430


	//   ....[2]....
        /*00d4*/ 	.word	0x000005c0


	//----- nvinfo : EIATTR_CRS_STACK_SIZE
	.align		4
.L_97:
        /*00d8*/ 	.byte	0x04, 0x1e
        /*00da*/ 	.short	(.L_99 - .L_98)
.L_98:
        /*00dc*/ 	.word	0x00000000


	//----- nvinfo : EIATTR_CBANK_PARAM_SIZE
	.align		4
.L_99:
        /*00e0*/ 	.byte	0x03, 0x19
        /*00e2*/ 	.short	0x0048


	//----- nvinfo : EIATTR_PARAM_CBANK
	.align		4
        /*00e4*/ 	.byte	0x04, 0x0a
        /*00e6*/ 	.short	(.L_101 - .L_100)
	.align		4
.L_100:
        /*00e8*/ 	.word	index@(.nv.constant0._Z11updateTableiPKiiiPKfiiiPfS2_S3_)
        /*00ec*/ 	.short	0x0380
        /*00ee*/ 	.short	0x0048


	//----- nvinfo : EIATTR_SW_WAR
	.align		4
.L_101:
        /*00f0*/ 	.byte	0x04, 0x36
        /*00f2*/ 	.short	(.L_103 - .L_102)
.L_102:
        /*00f4*/ 	.word	0x00000008
.L_103:


//--------------------- .nv.info._Z19semanticTableUpdateyiiPKfiiiPfS1_i --------------------------
	.section	.nv.info._Z19semanticTableUpdateyiiPKfiiiPfS1_i,"",@"SHT_CUDA_INFO"
	.sectionflags	@""
	.align	4


	//----- nvinfo : EIATTR_CUDA_API_VERSION
	.align		4
        /*0000*/ 	.byte	0x04, 0x37
        /*0002*/ 	.short	(.L_105 - .L_104)
.L_104:
        /*0004*/ 	.word	0x00000082


	//----- nvinfo : EIATTR_KPARAM_INFO
	.align		4
.L_105:
        /*0008*/ 	.byte	0x04, 0x17
        /*000a*/ 	.short	(.L_107 - .L_106)
.L_106:
        /*000c*/ 	.word	0x00000000
        /*0010*/ 	.short	0x0009
        /*0012*/ 	.short	0x0038
        /*0014*/ 	.byte	0x00, 0xf0, 0x11, 0x00


	//----- nvinfo : EIATTR_KPARAM_INFO
	.align		4
.L_107:
        /*0018*/ 	.byte	0x04, 0x17
        /*001a*/ 	.short	(.L_109 - .L_108)
.L_108:
        /*001c*/ 	.word	0x00000000
        /*0020*/ 	.short	0x0008
        /*0022*/ 	.short	0x0030
        /*0024*/ 	.byte	0x00, 0xf5, 0x21, 0x00


	//----- nvinfo : EIATTR_KPARAM_INFO
	.align		4
.L_109:
        /*0028*/ 	.byte	0x04, 0x17
        /*002a*/ 	.short	(.L_111 - .L_110)
.L_110:
        /*002c*/ 	.word	0x00000000
        /*0030*/ 	.short	0x0007
        /*0032*/ 	.short	0x0028
        /*0034*/ 	.byte	0x00, 0xf5, 0x21, 0x00


	//----- nvinfo : EIATTR_KPARAM_INFO
	.align		4
.L_111:
        /*0038*/ 	.byte	0x04, 0x17
        /*003a*/ 	.short	(.L_113 - .L_112)
.L_112:
        /*003c*/ 	.word	0x00000000
        /*0040*/ 	.short	0x0006
        /*0042*/ 	.short	0x0020
        /*0044*/ 	.byte	0x00, 0xf0, 0x11, 0x00


	//----- nvinfo : EIATTR_KPARAM_INFO
	.align		4
.L_113:
        /*0048*/ 	.byte	0x04, 0x17
        /*004a*/ 	.short	(.L_115 - .L_114)
.L_114:
        /*004c*/ 	.word	0x00000000
        /*0050*/ 	.short	0x0005
        /*0052*/ 	.short	0x001c
        /*0054*/ 	.byte	0x00, 0xf0, 0x11, 0x00


	//----- nvinfo : EIATTR_KPARAM_INFO
	.align		4
.L_115:
        /*0058*/ 	.byte	0x04, 0x17
        /*005a*/ 	.short	(.L_117 - .L_116)
.L_116:
        /*005c*/ 	.word	0x00000000
        /*0060*/ 	.short	0x0004
        /*0062*/ 	.short	0x0018
        /*0064*/ 	.byte	0x00, 0xf0, 0x11, 0x00


	//----- nvinfo : EIATTR_KPARAM_INFO
	.align		4
.L_117:
        /*0068*/ 	.byte	0x04, 0x17
        /*006a*/ 	.short	(.L_119 - .L_118)
.L_118:
        /*006c*/ 	.word	0x00000000
        /*0070*/ 	.short	0x0003
        /*0072*/ 	.short	0x0010
        /*0074*/ 	.byte	0x00, 0xf5, 0x21, 0x00


	//----- nvinfo : EIATTR_KPARAM_INFO
	.align		4
.L_119:
        /*0078*/ 	.byte	0x04, 0x17
        /*007a*/ 	.short	(.L_121 - .L_120)
.L_120:
        /*007c*/ 	.word	0x00000000
        /*0080*/ 	.short	0x0002
        /*0082*/ 	.short	0x000c
        /*0084*/ 	.byte	0x00, 0xf0, 0x11, 0x00


	//----- nvinfo : EIATTR_KPARAM_INFO
	.align		4
.L_121:
        /*0088*/ 	.byte	0x04, 0x17
        /*008a*/ 	.short	(.L_123 - .L_122)
.L_122:
        /*008c*/ 	.word	0x00000000
        /*0090*/ 	.short	0x0001
        /*0092*/ 	.short	0x0008
        /*0094*/ 	.byte	0x00, 0xf0, 0x11, 0x00


	//----- nvinfo : EIATTR_KPARAM_INFO
	.align		4
.L_123:
        /*0098*/ 	.byte	0x04, 0x17
        /*009a*/ 	.short	(.L_125 - .L_124)
.L_124:
        /*009c*/ 	.word	0x00000000
        /*00a0*/ 	.short	0x0000
        /*00a2*/ 	.short	0x0000
        /*00a4*/ 	.byte	0x00, 0xf0, 0x21, 0x00


	//----- nvinfo : EIATTR_SPARSE_MMA_MASK
	.align		4
.L_125:
        /*00a8*/ 	.byte	0x03, 0x50
        /*00aa*/ 	.short	0x0000


	//----- nvinfo : EIATTR_MAXREG_COUNT
	.align		4
        /*00ac*/ 	.byte	0x03, 0x1b
        /*00ae*/ 	.short	0x00ff


	//----- nvinfo : EIATTR_MERCURY_ISA_VERSION
	.align		4
        /*00b0*/ 	.byte	0x03, 0x5f
        /*00b2*/ 	.short	0x0101


	//----- nvinfo : EIATTR_VRC_CTA_INIT_COUNT
	.align		4
        /*00b4*/ 	.byte	0x02, 0x4a
	.zero		1
	.zero		1


	//----- nvinfo : EIATTR_EXIT_INSTR_OFFSETS
	.align		4
        /*00b8*/ 	.byte	0x04, 0x1c
        /*00ba*/ 	.short	(.L_127 - .L_126)


	//   ....[0]....
.L_126:
        /*00bc*/ 	.word	0x00000380


	//   ....[1]....
        /*00c0*/ 	.word	0x00002190


	//----- nvinfo : EIATTR_CRS_STACK_SIZE
	.align		4
.L_127:
        /*00c4*/ 	.byte	0x04, 0x1e
        /*00c6*/ 	.short	(.L_129 - .L_128)
.L_128:
        /*00c8*/ 	.word	0x00000000


	//----- nvinfo : EIATTR_CBANK_PARAM_SIZE
	.align		4
.L_129:
        /*00cc*/ 	.byte	0x03, 0x19
        /*00ce*/ 	.short	0x003c


	//----- nvinfo : EIATTR_PARAM_CBANK
	.align		4
        /*00d0*/ 	.byte	0x04, 0x0a
        /*00d2*/ 	.short	(.L_131 - .L_130)
	.align		4
.L_130:
        /*00d4*/ 	.word	index@(.nv.constant0._Z19semanticTableUpdateyiiPKfiiiPfS1_i)
        /*00d8*/ 	.short	0x0380
        /*00da*/ 	.short	0x003c


	//----- nvinfo : EIATTR_SW_WAR
	.align		4
.L_131:
        /*00dc*/ 	.byte	0x04, 0x36
        /*00de*/ 	.short	(.L_133 - .L_132)
.L_132:
        /*00e0*/ 	.word	0x00000008
.L_133:


//--------------------- .nv.callgraph             --------------------------
	.section	.nv.callgraph,"",@"SHT_CUDA_CALLGRAPH"
	.align	4
	.sectionentsize	8
	.align		4
        /*0000*/ 	.word	0x00000000
	.align		4
        /*0004*/ 	.word	0xffffffff
	.align		4
        /*0008*/ 	.word	0x00000000
	.align		4
        /*000c*/ 	.word	0xfffffffe
	.align		4
        /*0010*/ 	.word	0x00000000
	.align		4
        /*0014*/ 	.word	0xfffffffd
	.align		4
        /*0018*/ 	.word	0x00000000
	.align		4
        /*001c*/ 	.word	0xfffffffc


//--------------------- .text._Z20updateMaxClassKerneliPKfiPfi --------------------------
	.section	.text._Z20updateMaxClassKerneliPKfiPfi,"ax",@progbits
	.align	128
        .global         _Z20updateMaxClassKerneliPKfiPfi
        .type           _Z20updateMaxClassKerneliPKfiPfi,@function
        .size           _Z20updateMaxClassKerneliPKfiPfi,(.L_x_83 - _Z20updateMaxClassKerneliPKfiPfi)
        .other          _Z20updateMaxClassKerneliPKfiPfi,@"STO_CUDA_ENTRY STV_DEFAULT"
_Z20updateMaxClassKerneliPKfiPfi:
.text._Z20updateMaxClassKerneliPKfiPfi:
[----:B------:R-:W-:Y:S01]  /*0000*/  LDC R1, c[0x0][0x37c] ;  /* 0x0000df00ff017b82 */ /* 0x000fe20000000800 */
[----:B------:R-:W0:Y:S07]  /*0010*/  S2R R3, SR_TID.X ;  /* 0x0000000000037919 */ /* 0x000e2e0000002100 */
[----:B------:R-:W0:Y:S01]  /*0020*/  S2UR UR4, SR_CTAID.X ;  /* 0x00000000000479c3 */ /* 0x000e220000002500 */
[----:B------:R-:W1:Y:S07]  /*0030*/  LDCU UR5, c[0x0][0x380] ;  /* 0x00007000ff0577ac */ /* 0x000e6e0008000800 */
[----:B------:R-:W0:Y:S02]  /*0040*/  LDC R0, c[0x0][0x360] ;  /* 0x0000d800ff007b82 */ /* 0x000e240000000800 */
[----:B0-----:R-:W-:-:S05]  /*0050*/  IMAD R0, R0, UR4, R3 ;  /* 0x0000000400007c24 */ /* 0x001fca000f8e0203 */
[----:B-1----:R-:W-:-:S13]  /*0060*/  ISETP.GE.AND P0, PT, R0, UR5, PT ;  /* 0x0000000500007c0c */ /* 0x002fda000bf06270 */
[----:B------:R-:W-:Y:S05]  /*0070*/  @P0 EXIT ;  /* 0x000000000000094d */ /* 0x000fea0003800000 */
[----:B------:R-:W0:Y:S01]  /*0080*/  LDCU UR5, c[0x0][0x390] ;  /* 0x00007200ff0577ac */ /* 0x000e220008000800 */
[----:B------:R-:W1:Y:S01]  /*0090*/  LDC R3, c[0x0][0x3a0] ;  /* 0x0000e800ff037b82 */ /* 0x000e620000000800 */
[----:B------:R-:W-:Y:S01]  /*00a0*/  SHF.R.S32.HI R5, RZ, 0x1f, R0 ;  /* 0x0000001fff057819 */ /* 0x000fe20000011400 */
[----:B------:R-:W-:Y:S01]  /*00b0*/  IMAD.MOV.U32 R9, RZ, RZ, -0x40800000 ;  /* 0xbf800000ff097424 */ /* 0x000fe200078e00ff */
[----:B------:R-:W2:Y:S01]  /*00c0*/  LDCU.64 UR8, c[0x0][0x358] ;  /* 0x00006b00ff0877ac */ /* 0x000ea20008000a00 */
[----:B------:R-:W-:Y:S01]  /*00d0*/  IMAD.MOV.U32 R25, RZ, RZ, RZ ;  /* 0x000000ffff197224 */ /* 0x000fe200078e00ff */
[----:B0-----:R-:W-:Y:S01]  /*00e0*/  UISETP.GE.AND UP0, UPT, UR5, 0x2, UPT ;  /* 0x000000020500788c */ /* 0x001fe2000bf06270 */
[----:B-1----:R-:W-:-:S08]  /*00f0*/  SHF.R.S32.HI R4, RZ, 0x1f, R3 ;  /* 0x0000001fff047819 */ /* 0x002fd00000011403 */
[----:B--2---:R-:W-:Y:S05]  /*0100*/  BRA.U !UP0, `(.L_x_0) ;  /* 0x0000000d089c7547 */ /* 0x004fea000b800000 */
[----:B------:R-:W0:Y:S01]  /*0110*/  LDCU.64 UR6, c[0x0][0x388] ;  /* 0x00007100ff0677ac */ /* 0x000e220008000a00 */
[----:B------:R-:W-:Y:S01]  /*0120*/  IADD3 R7, P0, PT, R0, R3, RZ ;  /* 0x0000000300077210 */ /* 0x000fe20007f1e0ff */
[----:B------:R-:W-:Y:S01]  /*0130*/  IMAD.MOV.U32 R25, RZ, RZ, RZ ;  /* 0x000000ffff197224 */ /* 0x000fe200078e00ff */
[----:B------:R-:W-:Y:S01]  /*0140*/  UIADD3 UR4, UPT, UPT, UR5, -0x1, URZ ;  /* 0xffffffff05047890 */ /* 0x000fe2000fffe0ff */
[----:B------:R-:W-:Y:S01]  /*0150*/  IMAD.MOV.U32 R17, RZ, RZ, 0x1 ;  /* 0x00000001ff117424 */ /* 0x000fe200078e00ff */
[----:B------:R-:W-:Y:S01]  /*0160*/  UIADD3 UR5, UPT, UPT, UR5, -0x2, URZ ;  /* 0xfffffffe05057890 */ /* 0x000fe2000fffe0ff */
[----:B------:R-:W-:-:S03]  /*0170*/  IMAD.X R2, R5, 0x1, R4, P0 ;  /* 0x0000000105027824 */ /* 0x000fc600000e0604 */
[----:B------:R-:W-:Y:S01]  /*0180*/  UISETP.GE.U32.AND UP0, UPT, UR5, 0xf, UPT ;  /* 0x0000000f0500788c */ /* 0x000fe2000bf06070 */
[----:B0-----:R-:W-:Y:S01]  /*0190*/  LEA R14, P0, R7, UR6, 0x2 ;  /* 0x00000006070e7c11 */ /* 0x001fe2000f8010ff */
[----:B------:R-:W-:-:S03]  /*01a0*/  ULOP3.LUT UR6, UR4, 0xf, URZ, 0xc0, !UPT ;  /* 0x0000000f04067892 */ /* 0x000fc6000f8ec0ff */
[----:B------:R-:W-:Y:S01]  /*01b0*/  LEA.HI.X R7, R7, UR7, R2, 0x2, P0 ;  /* 0x0000000707077c11 */ /* 0x000fe200080f1402 */
[----:B------:R-:W-:-:S03]  /*01c0*/  IMAD.MOV.U32 R2, RZ, RZ, -0x1 ;  /* 0xffffffffff027424 */ /* 0x000fc600078e00ff */
[----:B------:R-:W-:Y:S05]  /*01d0*/  BRA.U !UP0, `(.L_x_1) ;  /* 0x0000000508c07547 */ /* 0x000fea000b800000 */
[C-C-:B------:R-:W-:Y:S01]  /*01e0*/  SHF.L.U64.HI R10, R3.reuse, 0x6, R4.reuse ;  /* 0x00000006030a7819 */ /* 0x140fe20000010204 */
[C---:B------:R-:W-:Y:S01]  /*01f0*/  IMAD.SHL.U32 R9, R3.reuse, 0x4, RZ ;  /* 0x0000000403097824 */ /* 0x040fe200078e00ff */
[----:B------:R-:W-:Y:S01]  /*0200*/  SHF.L.U64.HI R12, R3, 0x2, R4 ;  /* 0x00000002030c7819 */ /* 0x000fe20000010204 */
[----:B------:R-:W-:Y:S01]  /*0210*/  IMAD.MOV.U32 R25, RZ, RZ, RZ ;  /* 0x000000ffff197224 */ /* 0x000fe200078e00ff */
[----:B------:R-:W-:Y:S01]  /*0220*/  ULOP3.LUT UR5, UR4, 0xfffffff0, URZ, 0xc0, !UPT ;  /* 0xfffffff004057892 */ /* 0x000fe2000f8ec0ff */
[----:B------:R-:W-:Y:S02]  /*0230*/  IMAD.MOV.U32 R2, RZ, RZ, -0x1 ;  /* 0xffffffffff027424 */ /* 0x000fe400078e00ff */
[----:B------:R-:W-:-:S09]  /*0240*/  IMAD.MOV.U32 R6, RZ, RZ, RZ ;  /* 0x000000ffff067224 */ /* 0x000fd200078e00ff */
.L_x_2:
[----:B------:R-:W-:Y:S01]  /*0250*/  IMAD.MOV.U32 R15, RZ, RZ, R7 ;  /* 0x000000ffff0f7224 */ /* 0x000fe200078e0007 */
[----:B------:R-:W-:-:S04]  /*0260*/  IADD3 R18, P0, PT, R14, R9, RZ ;  /* 0x000000090e127210 */ /* 0x000fc80007f1e0ff */
[----:B------:R-:W2:Y:S01]  /*0270*/  LDG.E R28, desc[UR8][R14.64] ;  /* 0x000000080e1c7981 */ /* 0x000ea2000c1e1900 */
[----:B------:R-:W-:Y:S01]  /*0280*/  IMAD.X R19, R7, 0x1, R12, P0 ;  /* 0x0000000107137824 */ /* 0x000fe200000e060c */
[----:B------:R-:W-:-:S04]  /*0290*/  IADD3 R26, P0, PT, R18, R9, RZ ;  /* 0x00000009121a7210 */ /* 0x000fc80007f1e0ff */
[----:B------:R0:W3:Y:S01]  /*02a0*/  LDG.E R24, desc[UR8][R18.64] ;  /* 0x0000000812187981 */ /* 0x0000e2000c1e1900 */
[----:B------:R-:W-:Y:S01]  /*02b0*/  IMAD.X R27, R19, 0x1, R12, P0 ;  /* 0x00000001131b7824 */ /* 0x000fe200000e060c */
[----:B------:R-:W-:-:S04]  /*02c0*/  IADD3 R22, P0, PT, R26, R9, RZ ;  /* 0x000000091a167210 */ /* 0x000fc80007f1e0ff */
[----:B------:R-:W4:Y:S01]  /*02d0*/  LDG.E R15, desc[UR8][R26.64] ;  /* 0x000000081a0f7981 */ /* 0x000f22000c1e1900 */
[----:B------:R-:W-:-:S05]  /*02e0*/  IMAD.X R23, R27, 0x1, R12, P0 ;  /* 0x000000011b177824 */ /* 0x000fca00000e060c */
[----:B------:R1:W5:Y:S01]  /*02f0*/  LDG.E R8, desc[UR8][R22.64] ;  /* 0x0000000816087981 */ /* 0x000362000c1e1900 */
[----:B------:R-:W-:-:S05]  /*0300*/  IADD3 R20, P0, PT, R22, R9, RZ ;  /* 0x0000000916147210 */ /* 0x000fca0007f1e0ff */
[----:B------:R-:W-:-:S05]  /*0310*/  IMAD.X R21, R23, 0x1, R12, P0 ;  /* 0x0000000117157824 */ /* 0x000fca00000e060c */
[----:B------:R1:W5:Y:S01]  /*0320*/  LDG.E R13, desc[UR8][R20.64] ;  /* 0x00000008140d7981 */ /* 0x000362000c1e1900 */
[----:B------:R-:W-:-:S05]  /*0330*/  IADD3 R16, P0, PT, R20, R9, RZ ;  /* 0x0000000914107210 */ /* 0x000fca0007f1e0ff */
[----:B------:R-:W-:Y:S01]  /*0340*/  IMAD.X R17, R21, 0x1, R12, P0 ;  /* 0x0000000115117824 */ /* 0x000fe200000e060c */
[----:B0-----:R-:W-:-:S04]  /*0350*/  IADD3 R18, P0, PT, R16, R9, RZ ;  /* 0x0000000910127210 */ /* 0x001fc80007f1e0ff */
[----:B------:R0:W5:Y:S01]  /*0360*/  LDG.E R11, desc[UR8][R16.64] ;  /* 0x00000008100b7981 */ /* 0x000162000c1e1900 */
[----:B------:R-:W-:Y:S01]  /*0370*/  IMAD.X R19, R17, 0x1, R12, P0 ;  /* 0x0000000111137824 */ /* 0x000fe200000e060c */
[----:B-1----:R-:W-:-:S04]  /*0380*/  IADD3 R22, P0, PT, R18, R9, RZ ;  /* 0x0000000912167210 */ /* 0x002fc80007f1e0ff */
[----:B------:R1:W5:Y:S01]  /*0390*/  LDG.E R27, desc[UR8][R18.64] ;  /* 0x00000008121b7981 */ /* 0x000362000c1e1900 */
[----:B------:R-:W-:Y:S01]  /*03a0*/  IMAD.X R23, R19, 0x1, R12, P0 ;  /* 0x0000000113177824 */ /* 0x000fe200000e060c */
[----:B------:R-:W-:-:S04]  /*03b0*/  IADD3 R20, P0, PT, R22, R9, RZ ;  /* 0x0000000916147210 */ /* 0x000fc80007f1e0ff */
[----:B------:R1:W5:Y:S01]  /*03c0*/  LDG.E R26, desc[UR8][R22.64] ;  /* 0x00000008161a7981 */ /* 0x000362000c1e1900 */
[----:B------:R-:W-:Y:S01]  /*03d0*/  IMAD.X R21, R23, 0x1, R12, P0 ;  /* 0x0000000117157824 */ /* 0x000fe200000e060c */
[----:B0-----:R-:W-:-:S04]  /*03e0*/  IADD3 R16, P0, PT, R20, R9, RZ ;  /* 0x0000000914107210 */ /* 0x001fc80007f1e0ff */
[----:B------:R-:W5:Y:S01]  /*03f0*/  LDG.E R20, desc[UR8][R20.64] ;  /* 0x0000000814147981 */ /* 0x000f62000c1e1900 */
[----:B------:R-:W-:Y:S01]  /*0400*/  IMAD.X R17, R21, 0x1, R12, P0 ;  /* 0x0000000115117824 */ /* 0x000fe200000e060c */
[----:B-1----:R-:W-:-:S04]  /*0410*/  IADD3 R18, P0, PT, R16, R9, RZ ;  /* 0x0000000910127210 */ /* 0x002fc80007f1e0ff */
[----:B------:R-:W5:Y:S01]  /*0420*/  LDG.E R16, desc[UR8][R16.64] ;  /* 0x0000000810107981 */ /* 0x000f62000c1e1900 */
[----:B------:R-:W-:Y:S01]  /*0430*/  IMAD.X R19, R17, 0x1, R12, P0 ;  /* 0x0000000111137824 */ /* 0x000fe200000e060c */
[----:B------:R-:W-:-:S04]  /*0440*/  IADD3 R22, P0, PT, R18, R9, RZ ;  /* 0x0000000912167210 */ /* 0x000fc80007f1e0ff */
[----:B------:R-:W5:Y:S01]  /*0450*/  LDG.E R18, desc[UR8][R18.64] ;  /* 0x0000000812127981 */ /* 0x000f62000c1e1900 */
[----:B------:R-:W-:-:S05]  /*0460*/  IMAD.X R23, R19, 0x1, R12, P0 ;  /* 0x0000000113177824 */ /* 0x000fca00000e060c */
[----:B------:R0:W5:Y:S01]  /*0470*/  LDG.E R21, desc[UR8][R22.64] ;  /* 0x0000000816157981 */ /* 0x000162000c1e1900 */
[----:B--2---:R-:W-:-:S04]  /*0480*/  FSETP.GT.AND P2, PT, R28, R25, PT ;  /* 0x000000191c00720b */ /* 0x004fc80003f44000 */
[----:B------:R-:W-:Y:S02]  /*0490*/  FSEL R25, R28, R25, P2 ;  /* 0x000000191c197208 */ /* 0x000fe40001000000 */
[----:B------:R-:W-:Y:S02]  /*04a0*/  IADD3 R28, P0, PT, R22, R9, RZ ;  /* 0x00000009161c7210 */ /* 0x000fe40007f1e0ff */
[----:B---3--:R-:W-:-:S03]  /*04b0*/  FSETP.GT.AND P3, PT, R24, R25, PT ;  /* 0x000000191800720b */ /* 0x008fc60003f64000 */
[--C-:B------:R-:W-:Y:S01]  /*04c0*/  IMAD.X R29, R23, 0x1, R12.reuse, P0 ;  /* 0x00000001171d7824 */ /* 0x100fe200000e060c */
[----:B0-----:R-:W-:Y:S02]  /*04d0*/  FSEL R22, R24, R25, P3 ;  /* 0x0000001918167208 */ /* 0x001fe40001800000 */
[----:B------:R-:W-:Y:S02]  /*04e0*/  IADD3 R24, P0, PT, R28, R9, RZ ;  /* 0x000000091c187210 */ /* 0x000fe40007f1e0ff */
[----:B------:R0:W2:Y:S01]  /*04f0*/  LDG.E R17, desc[UR8][R28.64] ;  /* 0x000000081c117981 */ /* 0x0000a2000c1e1900 */
[-C--:B----4-:R-:W-:Y:S02]  /*0500*/  FSETP.GT.AND P1, PT, R15, R22.reuse, PT ;  /* 0x000000160f00720b */ /* 0x090fe40003f24000 */
[----:B------:R-:W-:Y:S02]  /*0510*/  IMAD.X R25, R29, 0x1, R12, P0 ;  /* 0x000000011d197824 */ /* 0x000fe400000e060c */
[----:B------:R-:W-:-:S02]  /*0520*/  FSEL R19, R15, R22, P1 ;  /* 0x000000160f137208 */ /* 0x000fc40000800000 */
[----:B------:R-:W-:Y:S01]  /*0530*/  IADD3 R22, P0, PT, R24, R9, RZ ;  /* 0x0000000918167210 */ /* 0x000fe20007f1e0ff */
[----:B------:R1:W3:Y:S01]  /*0540*/  LDG.E R15, desc[UR8][R24.64] ;  /* 0x00000008180f7981 */ /* 0x0002e2000c1e1900 */
[----:B-----5:R-:W-:-:S03]  /*0550*/  FSETP.GT.AND P6, PT, R8, R19, PT ;  /* 0x000000130800720b */ /* 0x020fc60003fc4000 */
[----:B------:R-:W-:Y:S01]  /*0560*/  IMAD.X R23, R25, 0x1, R12, P0 ;  /* 0x0000000119177824 */ /* 0x000fe200000e060c */
[----:B------:R-:W-:-:S04]  /*0570*/  FSEL R19, R8, R19, P6 ;  /* 0x0000001308137208 */ /* 0x000fc80003000000 */
[----:B------:R-:W4:Y:S01]  /*0580*/  LDG.E R8, desc[UR8][R22.64] ;  /* 0x0000000816087981 */ /* 0x000f22000c1e1900 */
[----:B0-----:R-:W-:Y:S02]  /*0590*/  IADD3 R28, P0, PT, R22, R9, RZ ;  /* 0x00000009161c7210 */ /* 0x001fe40007f1e0ff */
[----:B------:R-:W-:-:S03]  /*05a0*/  FSETP.GT.AND P5, PT, R13, R19, PT ;  /* 0x000000130d00720b */ /* 0x000fc60003fa4000 */
[----:B------:R-:W-:Y:S01]  /*05b0*/  IMAD.X R29, R23, 0x1, R12, P0 ;  /* 0x00000001171d7824 */ /* 0x000fe200000e060c */
[----:B------:R-:W-:-:S04]  /*05c0*/  FSEL R19, R13, R19, P5 ;  /* 0x000000130d137208 */ /* 0x000fc80002800000 */
[----:B------:R-:W5:Y:S01]  /*05d0*/  LDG.E R13, desc[UR8][R28.64] ;  /* 0x000000081c0d7981 */ /* 0x000f62000c1e1900 */
[----:B------:R-:W-:-:S04]  /*05e0*/  FSETP.GT.AND P0, PT, R11, R19, PT ;  /* 0x000000130b00720b */ /* 0x000fc80003f04000 */
[----:B-1----:R-:W-:-:S04]  /*05f0*/  FSEL R24, R11, R19, P0 ;  /* 0x000000130b187208 */ /* 0x002fc80000000000 */
[----:B------:R-:W-:Y:S01]  /*0600*/  FSETP.GT.AND P4, PT, R27, R24, PT ;  /* 0x000000181b00720b */ /* 0x000fe20003f84000 */
[----:B------:R-:W-:-:S03]  /*0610*/  @P2 VIADD R2, R6, 0x1 ;  /* 0x0000000106022836 */ /* 0x000fc60000000000 */
[----:B------:R-:W-:-:S04]  /*0620*/  FSEL R27, R27, R24, P4 ;  /* 0x000000181b1b7208 */ /* 0x000fc80002000000 */
        /* <DEDUP_REMOVED lines=14> */
[----:B------:R-:W-:Y:S01]  /*0710*/  FSEL R18, R21, R18, P5 ;  /* 0x0000001215127208 */ /* 0x000fe20002800000 */
[C---:B------:R-:W-:Y:S02]  /*0720*/  @P4 VIADD R2, R6.reuse, 0x7 ;  /* 0x0000000706024836 */ /* 0x040fe40000000000 */
[C---:B------:R-:W-:Y:S02]  /*0730*/  @P2 VIADD R2, R6.reuse, 0x8 ;  /* 0x0000000806022836 */ /* 0x040fe40000000000 */
[C---:B------:R-:W-:Y:S02]  /*0740*/  @P3 VIADD R2, R6.reuse, 0x9 ;  /* 0x0000000906023836 */ /* 0x040fe40000000000 */
[C---:B------:R-:W-:Y:S02]  /*0750*/  @P1 VIADD R2, R6.reuse, 0xa ;  /* 0x0000000a06021836 */ /* 0x040fe40000000000 */
[C---:B------:R-:W-:Y:S02]  /*0760*/  @P6 VIADD R2, R6.reuse, 0xb ;  /* 0x0000000b06026836 */ /* 0x040fe40000000000 */
[----:B------:R-:W-:Y:S01]  /*0770*/  @P5 VIADD R2, R6, 0xc ;  /* 0x0000000c06025836 */ /* 0x000fe20000000000 */
[----:B--2---:R-:W-:-:S04]  /*0780*/  FSETP.GT.AND P0, PT, R17, R18, PT ;  /* 0x000000121100720b */ /* 0x004fc80003f04000 */
[----:B------:R-:W-:-:S04]  /*0790*/  FSEL R18, R17, R18, P0 ;  /* 0x0000001211127208 */ /* 0x000fc80000000000 */
[----:B---3--:R-:W-:-:S04]  /*07a0*/  FSETP.GT.AND P2, PT, R15, R18, PT ;  /* 0x000000120f00720b */ /* 0x008fc80003f44000 */
[----:B------:R-:W-:-:S04]  /*07b0*/  FSEL R15, R15, R18, P2 ;  /* 0x000000120f0f7208 */ /* 0x000fc80001000000 */
[----:B----4-:R-:W-:Y:S01]  /*07c0*/  FSETP.GT.AND P1, PT, R8, R15, PT ;  /* 0x0000000f0800720b */ /* 0x010fe20003f24000 */
[----:B------:R-:W-:-:S04]  /*07d0*/  @P0 VIADD R2, R6, 0xd ;  /* 0x0000000d06020836 */ /* 0x000fc80000000000 */
[----:B------:R-:W-:Y:S01]  /*07e0*/  @P2 VIADD R2, R6, 0xe ;  /* 0x0000000e06022836 */ /* 0x000fe20000000000 */
[----:B------:R-:W-:-:S07]  /*07f0*/  FSEL R8, R8, R15, P1 ;  /* 0x0000000f08087208 */ /* 0x000fce0000800000 */
[C---:B------:R-:W-:Y:S02]  /*0800*/  @P1 VIADD R2, R6.reuse, 0xf ;  /* 0x0000000f06021836 */ /* 0x040fe40000000000 */
[----:B------:R-:W-:-:S05]  /*0810*/  VIADD R6, R6, 0x10 ;  /* 0x0000001006067836 */ /* 0x000fca0000000000 */
[----:B------:R-:W-:Y:S02]  /*0820*/  ISETP.NE.AND P1, PT, R6, UR5, PT ;  /* 0x0000000506007c0c */ /* 0x000fe4000bf25270 */
[----:B------:R-:W-:Y:S02]  /*0830*/  LEA R11, P2, R3, R14, 0x6 ;  /* 0x0000000e030b7211 */ /* 0x000fe400078430ff */
[----:B------:R-:W-:Y:S02]  /*0840*/  IADD3 R14, P3, PT, R28, R9, RZ ;  /* 0x000000091c0e7210 */ /* 0x000fe40007f7e0ff */
[-C--:B-----5:R-:W-:Y:S01]  /*0850*/  FSETP.GT.AND P0, PT, R13, R8.reuse, PT ;  /* 0x000000080d00720b */ /* 0x0a0fe20003f04000 */
[----:B------:R-:W-:Y:S02]  /*0860*/  IMAD.X R15, R7, 0x1, R10, P2 ;  /* 0x00000001070f7824 */ /* 0x000fe400010e060a */
[----:B------:R-:W-:Y:S01]  /*0870*/  IMAD.X R7, R29, 0x1, R12, P3 ;  /* 0x000000011d077824 */ /* 0x000fe200018e060c */
[----:B------:R-:W-:-:S02]  /*0880*/  FSEL R25, R13, R8, P0 ;  /* 0x000000080d197208 */ /* 0x000fc40000000000 */
[----:B------:R-:W-:Y:S01]  /*0890*/  SEL R2, R6, R2, P0 ;  /* 0x0000000206027207 */ /* 0x000fe20000000000 */
[----:B------:R-:W-:Y:S06]  /*08a0*/  @P1 BRA `(.L_x_2) ;  /* 0xfffffff800681947 */ /* 0x000fec000383ffff */
[----:B------:R-:W-:Y:S02]  /*08b0*/  VIADD R17, R6, 0x1 ;  /* 0x0000000106117836 */ /* 0x000fe40000000000 */
[----:B------:R-:W-:Y:S02]  /*08c0*/  IMAD.MOV.U32 R14, RZ, RZ, R11 ;  /* 0x000000ffff0e7224 */ /* 0x000fe400078e000b */
[----:B------:R-:W-:-:S07]  /*08d0*/  IMAD.MOV.U32 R7, RZ, RZ, R15 ;  /* 0x000000ffff077224 */ /* 0x000fce00078e000f */
.L_x_1:
[----:B------:R-:W-:-:S09]  /*08e0*/  UISETP.NE.AND UP0, UPT, UR6, URZ, UPT ;  /* 0x000000ff0600728c */ /* 0x000fd2000bf05270 */
[----:B------:R-:W-:Y:S05]  /*08f0*/  BRA.U !UP0, `(.L_x_3) ;  /* 0x00000005089c7547 */ /* 0x000fea000b800000 */
[----:B------:R-:W-:Y:S02]  /*0900*/  UISETP.GE.U32.AND UP0, UPT, UR6, 0x8, UPT ;  /* 0x000000080600788c */ /* 0x000fe4000bf06070 */
[----:B------:R-:W-:-:S04]  /*0910*/  ULOP3.LUT UR5, UR4, 0x7, URZ, 0xc0, !UPT ;  /* 0x0000000704057892 */ /* 0x000fc8000f8ec0ff */
[----:B------:R-:W-:-:S03]  /*0920*/  UISETP.NE.AND UP1, UPT, UR5, URZ, UPT ;  /* 0x000000ff0500728c */ /* 0x000fc6000bf25270 */
[----:B------:R-:W-:Y:S08]  /*0930*/  BRA.U !UP0, `(.L_x_4) ;  /* 0x0000000108d07547 */ /* 0x000ff0000b800000 */
[C---:B------:R-:W-:Y:S01]  /*0940*/  IMAD.SHL.U32 R21, R3.reuse, 0x4, RZ ;  /* 0x0000000403157824 */ /* 0x040fe200078e00ff */
[----:B------:R-:W-:Y:S01]  /*0950*/  SHF.L.U64.HI R19, R3, 0x2, R4 ;  /* 0x0000000203137819 */ /* 0x000fe20000010204 */
[----:B------:R-:W-:-:S03]  /*0960*/  IMAD.MOV.U32 R15, RZ, RZ, R7 ;  /* 0x000000ffff0f7224 */ /* 0x000fc600078e0007 */
[----:B------:R-:W-:Y:S02]  /*0970*/  IADD3 R6, P0, PT, R21, R14, RZ ;  /* 0x0000000e15067210 */ /* 0x000fe40007f1e0ff */
[----:B------:R0:W2:Y:S03]  /*0980*/  LDG.E R16, desc[UR8][R14.64] ;  /* 0x000000080e107981 */ /* 0x0000a6000c1e1900 */
[----:B------:R-:W-:Y:S01]  /*0990*/  IMAD.X R7, R19, 0x1, R7, P0 ;  /* 0x0000000113077824 */ /* 0x000fe200000e0607 */
[----:B------:R-:W-:-:S04]  /*09a0*/  IADD3 R10, P0, PT, R6, R21, RZ ;  /* 0x00000015060a7210 */ /* 0x000fc80007f1e0ff */
[----:B------:R1:W3:Y:S01]  /*09b0*/  LDG.E R18, desc[UR8][R6.64] ;  /* 0x0000000806127981 */ /* 0x0002e2000c1e1900 */
[----:B------:R-:W-:Y:S01]  /*09c0*/  IMAD.X R11, R7, 0x1, R19, P0 ;  /* 0x00000001070b7824 */ /* 0x000fe200000e0613 */
[----:B------:R-:W-:-:S04]  /*09d0*/  IADD3 R8, P0, PT, R10, R21, RZ ;  /* 0x000000150a087210 */ /* 0x000fc80007f1e0ff */
[----:B------:R4:W5:Y:S01]  /*09e0*/  LDG.E R20, desc[UR8][R10.64] ;  /* 0x000000080a147981 */ /* 0x000962000c1e1900 */
[----:B------:R-:W-:Y:S01]  /*09f0*/  IMAD.X R9, R11, 0x1, R19, P0 ;  /* 0x000000010b097824 */ /* 0x000fe200000e0613 */
[----:B------:R-:W-:-:S04]  /*0a00*/  IADD3 R12, P0, PT, R8, R21, RZ ;  /* 0x00000015080c7210 */ /* 0x000fc80007f1e0ff */
[----:B------:R-:W5:Y:S01]  /*0a10*/  LDG.E R8, desc[UR8][R8.64] ;  /* 0x0000000808087981 */ /* 0x000f62000c1e1900 */
[----:B------:R-:W-:Y:S01]  /*0a20*/  IMAD.X R13, R9, 0x1, R19, P0 ;  /* 0x00000001090d7824 */ /* 0x000fe200000e0613 */
[----:B0-----:R-:W-:-:S04]  /*0a30*/  IADD3 R14, P0, PT, R12, R21, RZ ;  /* 0x000000150c0e7210 */ /* 0x001fc80007f1e0ff */
[----:B------:R-:W5:Y:S01]  /*0a40*/  LDG.E R23, desc[UR8][R12.64] ;  /* 0x000000080c177981 */ /* 0x000f62000c1e1900 */
[----:B------:R-:W-:Y:S01]  /*0a50*/  IMAD.X R15, R13, 0x1, R19, P0 ;  /* 0x000000010d0f7824 */ /* 0x000fe200000e0613 */
[----:B-1----:R-:W-:-:S04]  /*0a60*/  IADD3 R6, P0, PT, R14, R21, RZ ;  /* 0x000000150e067210 */ /* 0x002fc80007f1e0ff */
[----:B------:R-:W5:Y:S01]  /*0a70*/  LDG.E R27, desc[UR8][R14.64] ;  /* 0x000000080e1b7981 */ /* 0x000f62000c1e1900 */
[----:B------:R-:W-:Y:S01]  /*0a80*/  IMAD.X R7, R15, 0x1, R19, P0 ;  /* 0x000000010f077824 */ /* 0x000fe200000e0613 */
[----:B----4-:R-:W-:-:S04]  /*0a90*/  IADD3 R10, P0, PT, R6, R21, RZ ;  /* 0x00000015060a7210 */ /* 0x010fc80007f1e0ff */
[----:B------:R-:W4:Y:S01]  /*0aa0*/  LDG.E R29, desc[UR8][R6.64] ;  /* 0x00000008061d7981 */ /* 0x000f22000c1e1900 */
[----:B------:R-:W-:-:S05]  /*0ab0*/  IMAD.X R11, R7, 0x1, R19, P0 ;  /* 0x00000001070b7824 */ /* 0x000fca00000e0613 */
[----:B------:R-:W4:Y:S01]  /*0ac0*/  LDG.E R9, desc[UR8][R10.64] ;  /* 0x000000080a097981 */ /* 0x000f22000c1e1900 */
[----:B--2---:R-:W-:-:S04]  /*0ad0*/  FSETP.GT.AND P2, PT, R16, R25, PT ;  /* 0x000000191000720b */ /* 0x004fc80003f44000 */
[----:B------:R-:W-:Y:S02]  /*0ae0*/  FSEL R25, R16, R25, P2 ;  /* 0x0000001910197208 */ /* 0x000fe40001000000 */
[----:B------:R-:W-:Y:S02]  /*0af0*/  SEL R2, R17, R2, P2 ;  /* 0x0000000211027207 */ /* 0x000fe40001000000 */
[----:B---3--:R-:W-:-:S04]  /*0b00*/  FSETP.GT.AND P3, PT, R18, R25, PT ;  /* 0x000000191200720b */ /* 0x008fc80003f64000 */
[----:B------:R-:W-:-:S04]  /*0b10*/  FSEL R25, R18, R25, P3 ;  /* 0x0000001912197208 */ /* 0x000fc80001800000 */
[----:B-----5:R-:W-:-:S04]  /*0b20*/  FSETP.GT.AND P4, PT, R20, R25, PT ;  /* 0x000000191400720b */ /* 0x020fc80003f84000 */
[----:B------:R-:W-:Y:S01]  /*0b30*/  FSEL R25, R20, R25, P4 ;  /* 0x0000001914197208 */ /* 0x000fe20002000000 */
[----:B------:R-:W-:-:S03]  /*0b40*/  @P3 VIADD R2, R17, 0x1 ;  /* 0x0000000111023836 */ /* 0x000fc60000000000 */
[----:B------:R-:W-:-:S04]  /*0b50*/  FSETP.GT.AND P5, PT, R8, R25, PT ;  /* 0x000000190800720b */ /* 0x000fc80003fa4000 */
        /* <DEDUP_REMOVED lines=8> */
[----:B----4-:R-:W-:-:S04]  /*0be0*/  FSETP.GT.AND P2, PT, R29, R8, PT ;  /* 0x000000081d00720b */ /* 0x010fc80003f44000 */
[----:B------:R-:W-:Y:S01]  /*0bf0*/  FSEL R8, R29, R8, P2 ;  /* 0x000000081d087208 */ /* 0x000fe20001000000 */
[----:B------:R-:W-:Y:S01]  /*0c00*/  @P0 VIADD R2, R17, 0x5 ;  /* 0x0000000511020836 */ /* 0x000fe20000000000 */
[----:B------:R-:W-:Y:S02]  /*0c10*/  IADD3 R14, P0, PT, R10, R21, RZ ;  /* 0x000000150a0e7210 */ /* 0x000fe40007f1e0ff */
[----:B------:R-:W-:-:S03]  /*0c20*/  FSETP.GT.AND P3, PT, R9, R8, PT ;  /* 0x000000080900720b */ /* 0x000fc60003f64000 */
[----:B------:R-:W-:Y:S01]  /*0c30*/  IMAD.X R7, R11, 0x1, R19, P0 ;  /* 0x000000010b077824 */ /* 0x000fe200000e0613 */
[----:B------:R-:W-:Y:S01]  /*0c40*/  FSEL R25, R9, R8, P3 ;  /* 0x0000000809197208 */ /* 0x000fe20001800000 */
[----:B------:R-:W-:-:S08]  /*0c50*/  @P2 VIADD R2, R17, 0x6 ;  /* 0x0000000611022836 */ /* 0x000fd00000000000 */
[C---:B------:R-:W-:Y:S02]  /*0c60*/  @P3 VIADD R2, R17.reuse, 0x7 ;  /* 0x0000000711023836 */ /* 0x040fe40000000000 */
[----:B------:R-:W-:-:S07]  /*0c70*/  VIADD R17, R17, 0x8 ;  /* 0x0000000811117836 */ /* 0x000fce0000000000 */
.L_x_4:
        /* <DEDUP_REMOVED lines=9> */
[----:B------:R-:W2:Y:S03]  /*0d10*/  LDG.E R12, desc[UR8][R14.64] ;  /* 0x000000080e0c7981 */ /* 0x000ea6000c1e1900 */
[----:B------:R-:W-:Y:S01]  /*0d20*/  IMAD.X R7, R13, 0x1, R7, P0 ;  /* 0x000000010d077824 */ /* 0x000fe200000e0607 */
[----:B------:R-:W-:-:S04]  /*0d30*/  IADD3 R10, P0, PT, R6, R19, RZ ;  /* 0x00000013060a7210 */ /* 0x000fc80007f1e0ff */
[----:B------:R-:W3:Y:S01]  /*0d40*/  LDG.E R21, desc[UR8][R6.64] ;  /* 0x0000000806157981 */ /* 0x000ee2000c1e1900 */
[----:B------:R-:W-:Y:S01]  /*0d50*/  IMAD.X R11, R7, 0x1, R13, P0 ;  /* 0x00000001070b7824 */ /* 0x000fe200000e060d */
[----:B------:R-:W-:-:S04]  /*0d60*/  IADD3 R8, P0, PT, R10, R19, RZ ;  /* 0x000000130a087210 */ /* 0x000fc80007f1e0ff */
[----:B------:R-:W4:Y:S01]  /*0d70*/  LDG.E R23, desc[UR8][R10.64] ;  /* 0x000000080a177981 */ /* 0x000f22000c1e1900 */
[----:B------:R-:W-:-:S05]  /*0d80*/  IMAD.X R9, R11, 0x1, R13, P0 ;  /* 0x000000010b097824 */ /* 0x000fca00000e060d */
[----:B------:R-:W5:Y:S01]  /*0d90*/  LDG.E R27, desc[UR8][R8.64] ;  /* 0x00000008081b7981 */ /* 0x000f62000c1e1900 */
[----:B--2---:R-:W-:-:S04]  /*0da0*/  FSETP.GT.AND P0, PT, R12, R25, PT ;  /* 0x000000190c00720b */ /* 0x004fc80003f04000 */
[----:B------:R-:W-:Y:S02]  /*0db0*/  FSEL R12, R12, R25, P0 ;  /* 0x000000190c0c7208 */ /* 0x000fe40000000000 */
[----:B------:R-:W-:Y:S02]  /*0dc0*/  SEL R2, R17, R2, P0 ;  /* 0x0000000211027207 */ /* 0x000fe40000000000 */
[CC--:B---3--:R-:W-:Y:S02]  /*0dd0*/  FSETP.GT.AND P1, PT, R21.reuse, R12.reuse, PT ;  /* 0x0000000c1500720b */ /* 0x0c8fe40003f24000 */
[----:B------:R-:W-:Y:S02]  /*0de0*/  IADD3 R14, P0, PT, R8, R19, RZ ;  /* 0x00000013080e7210 */ /* 0x000fe40007f1e0ff */
[----:B------:R-:W-:-:S03]  /*0df0*/  FSEL R12, R21, R12, P1 ;  /* 0x0000000c150c7208 */ /* 0x000fc60000800000 */
[----:B------:R-:W-:Y:S01]  /*0e00*/  IMAD.X R7, R9, 0x1, R13, P0 ;  /* 0x0000000109077824 */ /* 0x000fe200000e060d */
[----:B----4-:R-:W-:-:S04]  /*0e10*/  FSETP.GT.AND P2, PT, R23, R12, PT ;  /* 0x0000000c1700720b */ /* 0x010fc80003f44000 */
[----:B------:R-:W-:Y:S01]  /*0e20*/  FSEL R12, R23, R12, P2 ;  /* 0x0000000c170c7208 */ /* 0x000fe20001000000 */
[----:B------:R-:W-:-:S03]  /*0e30*/  @P1 VIADD R2, R17, 0x1 ;  /* 0x0000000111021836 */ /* 0x000fc60000000000 */
[----:B-----5:R-:W-:-:S04]  /*0e40*/  FSETP.GT.AND P3, PT, R27, R12, PT ;  /* 0x0000000c1b00720b */ /* 0x020fc80003f64000 */
[----:B------:R-:W-:Y:S01]  /*0e50*/  FSEL R25, R27, R12, P3 ;  /* 0x0000000c1b197208 */ /* 0x000fe20001800000 */
[----:B------:R-:W-:-:S08]  /*0e60*/  @P2 VIADD R2, R17, 0x2 ;  /* 0x0000000211022836 */ /* 0x000fd00000000000 */
[C---:B------:R-:W-:Y:S02]  /*0e70*/  @P3 VIADD R2, R17.reuse, 0x3 ;  /* 0x0000000311023836 */ /* 0x040fe40000000000 */
[----:B------:R-:W-:-:S07]  /*0e80*/  VIADD R17, R17, 0x4 ;  /* 0x0000000411117836 */ /* 0x000fce0000000000 */
.L_x_5:
[----:B------:R-:W-:Y:S05]  /*0e90*/  BRA.U !UP1, `(.L_x_3) ;  /* 0x0000000109347547 */ /* 0x000fea000b800000 */
[----:B------:R-:W-:Y:S01]  /*0ea0*/  SHF.L.U64.HI R8, R3, 0x2, R4 ;  /* 0x0000000203087819 */ /* 0x000fe20000010204 */
[----:B------:R-:W-:-:S12]  /*0eb0*/  UIADD3 UR4, UPT, UPT, -UR4, URZ, URZ ;  /* 0x000000ff04047290 */ /* 0x000fd8000fffe1ff */
.L_x_6:
[----:B------:R-:W-:-:S06]  /*0ec0*/  IMAD.MOV.U32 R6, RZ, RZ, R14 ;  /* 0x000000ffff067224 */ /* 0x000fcc00078e000e */
[----:B------:R0:W2:Y:S01]  /*0ed0*/  LDG.E R6, desc[UR8][R6.64] ;  /* 0x0000000806067981 */ /* 0x0000a2000c1e1900 */
[----:B------:R-:W-:Y:S01]  /*0ee0*/  UIADD3 UR4, UPT, UPT, UR4, 0x1, URZ ;  /* 0x0000000104047890 */ /* 0x000fe2000fffe0ff */
[----:B------:R-:W-:-:S03]  /*0ef0*/  LEA R14, P1, R3, R14, 0x2 ;  /* 0x0000000e030e7211 */ /* 0x000fc600078210ff */
[----:B------:R-:W-:Y:S02]  /*0f00*/  UISETP.NE.AND UP0, UPT, UR4, URZ, UPT ;  /* 0x000000ff0400728c */ /* 0x000fe4000bf05270 */
[----:B0-----:R-:W-:Y:S01]  /*0f10*/  IMAD.X R7, R7, 0x1, R8, P1 ;  /* 0x0000000107077824 */ /* 0x001fe200008e0608 */
[----:B--2---:R-:W-:-:S04]  /*0f20*/  FSETP.GT.AND P0, PT, R6, R25, PT ;  /* 0x000000190600720b */ /* 0x004fc80003f04000 */
[C---:B------:R-:W-:Y:S01]  /*0f30*/  SEL R2, R17.reuse, R2, P0 ;  /* 0x0000000211027207 */ /* 0x040fe20000000000 */
[----:B------:R-:W-:Y:S01]  /*0f40*/  VIADD R17, R17, 0x1 ;  /* 0x0000000111117836 */ /* 0x000fe20000000000 */
[----:B------:R-:W-:Y:S01]  /*0f50*/  FSEL R25, R6, R25, P0 ;  /* 0x0000001906197208 */ /* 0x000fe20000000000 */
[----:B------:R-:W-:Y:S06]  /*0f60*/  BRA.U UP0, `(.L_x_6) ;  /* 0xfffffffd00d47547 */ /* 0x000fec000b83ffff */
.L_x_3:
[----:B------:R-:W-:-:S07]  /*0f70*/  I2FP.F32.S32 R9, R2 ;  /* 0x0000000200097245 */ /* 0x000fce0000201400 */
.L_x_0:
[----:B------:R-:W0:Y:S02]  /*0f80*/  LDCU.64 UR4, c[0x0][0x398] ;  /* 0x00007300ff0477ac */ /* 0x000e240008000a00 */
[----:B0-----:R-:W-:-:S04]  /*0f90*/  LEA R6, P0, R0, UR4, 0x2 ;  /* 0x0000000400067c11 */ /* 0x001fc8000f8010ff */
[----:B------:R-:W-:Y:S02]  /*0fa0*/  LEA.HI.X R7, R0, UR5, R5, 0x2, P0 ;  /* 0x0000000500077c11 */ /* 0x000fe400080f1405 */
[----:B------:R-:W-:-:S03]  /*0fb0*/  LEA R2, P0, R3, R6, 0x2 ;  /* 0x0000000603027211 */ /* 0x000fc600078010ff */
[----:B------:R-:W-:Y:S01]  /*0fc0*/  STG.E desc[UR8][R6.64], R9 ;  /* 0x0000000906007986 */ /* 0x000fe2000c101908 */
[----:B------:R-:W-:-:S05]  /*0fd0*/  LEA.HI.X R3, R3, R7, R4, 0x2, P0 ;  /* 0x0000000703037211 */ /* 0x000fca00000f1404 */
[----:B------:R-:W-:Y:S01]  /*0fe0*/  STG.E desc[UR8][R2.64], R25 ;  /* 0x0000001902007986 */ /* 0x000fe2000c101908 */
[----:B------:R-:W-:Y:S05]  /*0ff0*/  EXIT ;  /* 0x000000000000794d */ /* 0x000fea0003800000 */
.L_x_7:
[----:B------:R-:W-:-:S00]  /*1000*/  BRA `(.L_x_7) ;  /* 0xfffffffc00fc7947 */ /* 0x000fc0000383ffff */
[----:B------:R-:W-:-:S00]  /*1010*/  NOP ;  /* 0x0000000000007918 */ /* 0x000fc00000000000 */
        /* <DEDUP_REMOVED lines=14> */
.L_x_83:


//--------------------- .text._Z26renderProbabilityMapKernelyiiPKfiiPf --------------------------
	.section	.text._Z26renderProbabilityMapKernelyiiPKfiiPf,"ax",@progbits
	.align	128
        .global         _Z26renderProbabilityMapKernelyiiPKfiiPf
        .type           _Z26renderProbabilityMapKernelyiiPKfiiPf,@function
        .size           _Z26renderProbabilityMapKernelyiiPKfiiPf,(.L_x_84 - _Z26renderProbabilityMapKernelyiiPKfiiPf)
        .other          _Z26renderProbabilityMapKernelyiiPKfiiPf,@"STO_CUDA_ENTRY STV_DEFAULT"
_Z26renderProbabilityMapKernelyiiPKfiiPf:
.text._Z26renderProbabilityMapKernelyiiPKfiiPf:
[----:B------:R-:W-:Y:S01]  /*0000*/  LDC R1, c[0x0][0x37c] ;  /* 0x0000df00ff017b82 */ /* 0x000fe20000000800 */
[----:B------:R-:W0:Y:S07]  /*0010*/  S2R R3, SR_TID.X ;  /* 0x0000000000037919 */ /* 0x000e2e0000002100 */
[----:B------:R-:W0:Y:S01]  /*0020*/  S2UR UR4, SR_CTAID.X ;  /* 0x00000000000479c3 */ /* 0x000e220000002500 */
[----:B------:R-:W1:Y:S07]  /*0030*/  S2R R5, SR_TID.Y ;  /* 0x0000000000057919 */ /* 0x000e6e0000002200 */
[----:B------:R-:W0:Y:S08]  /*0040*/  LDC R2, c[0x0][0x360] ;  /* 0x0000d800ff027b82 */ /* 0x000e300000000800 */
[----:B------:R-:W1:Y:S08]  /*0050*/  S2UR UR5, SR_CTAID.Y ;  /* 0x00000000000579c3 */ /* 0x000e700000002600 */
[----:B------:R-:W1:Y:S01]  /*0060*/  LDC R0, c[0x0][0x364] ;  /* 0x0000d900ff007b82 */ /* 0x000e620000000800 */
[----:B0-----:R-:W-:Y:S01]  /*0070*/  IMAD R2, R2, UR4, R3 ;  /* 0x0000000402027c24 */ /* 0x001fe2000f8e0203 */
[----:B------:R-:W0:Y:S04]  /*0080*/  LDCU UR4, c[0x0][0x380] ;  /* 0x00007000ff0477ac */ /* 0x000e280008000800 */
[----:B------:R-:W-:Y:S01]  /*0090*/  I2FP.F32.S32 R4, R2 ;  /* 0x0000000200047245 */ /* 0x000fe20000201400 */
[----:B-1----:R-:W-:-:S02]  /*00a0*/  IMAD R3, R0, UR5, R5 ;  /* 0x0000000500037c24 */ /* 0x002fc4000f8e0205 */
[----:B------:R-:W-:Y:S01]  /*00b0*/  HFMA2 R0, -RZ, RZ, -3, 0 ;  /* 0xc2000000ff007431 */ /* 0x000fe200000001ff */
[----:B------:R-:W-:Y:S02]  /*00c0*/  UMOV UR5, URZ ;  /* 0x000000ff00057c82 */ /* 0x000fe40008000000 */
[----:B------:R-:W-:-:S04]  /*00d0*/  I2FP.F32.U32 R5, R3 ;  /* 0x0000000300057245 */ /* 0x000fc80000201000 */
[----:B0-----:R0:W5:Y:S01]  /*00e0*/  TEX.LL RZ, R0, R4, R0, UR4, 2D, 0x1 ;  /* 0x28ff040004007f60 */ /* 0x00116200089e01ff */
[----:B------:R-:W1:Y:S01]  /*00f0*/  LDC R7, c[0x0][0x39c] ;  /* 0x0000e700ff077b82 */ /* 0x000e620000000800 */
[----:B0-----:R-:W0:Y:S01]  /*0100*/  LDCU UR4, c[0x0][0x388] ;  /* 0x00007100ff0477ac */ /* 0x001e220008000800 */
[----:B-1----:R-:W-:Y:S01]  /*0110*/  ISETP.GE.AND P0, PT, R7, 0x1, PT ;  /* 0x000000010700780c */ /* 0x002fe20003f06270 */
[----:B0-----:R-:W-:-:S12]  /*0120*/  IMAD R3, R3, UR4, R2 ;  /* 0x0000000403037c24 */ /* 0x001fd8000f8e0202 */
[----:B-----5:R-:W-:Y:S05]  /*0130*/  @!P0 EXIT ;  /* 0x000000000000894d */ /* 0x020fea0003800000 */
[----:B------:R-:W0:Y:S01]  /*0140*/  LDC R6, c[0x0][0x38c] ;  /* 0x0000e300ff067b82 */ /* 0x000e220000000800 */
[C---:B------:R-:W-:Y:S01]  /*0150*/  ISETP.GE.U32.AND P1, PT, R7.reuse, 0x8, PT ;  /* 0x000000080700780c */ /* 0x040fe20003f26070 */
[----:B------:R-:W1:Y:S01]  /*0160*/  LDCU.64 UR6, c[0x0][0x358] ;  /* 0x00006b00ff0677ac */ /* 0x000e620008000a00 */
[----:B------:R-:W-:Y:S01]  /*0170*/  LOP3.LUT R2, R7, 0x7, RZ, 0xc0, !PT ;  /* 0x0000000707027812 */ /* 0x000fe200078ec0ff */
[----:B------:R-:W-:Y:S01]  /*0180*/  IMAD.MOV.U32 R5, RZ, RZ, R3 ;  /* 0x000000ffff057224 */ /* 0x000fe200078e0003 */
[----:B------:R-:W-:Y:S01]  /*0190*/  MOV R4, RZ ;  /* 0x000000ff00047202 */ /* 0x000fe20000000f00 */
[----:B-----5:R-:W-:Y:S01]  /*01a0*/  IMAD.MOV.U32 R12, RZ, RZ, R0 ;  /* 0x000000ffff0c7224 */ /* 0x020fe200078e0000 */
[----:B------:R-:W-:Y:S01]  /*01b0*/  ISETP.NE.AND P0, PT, R2, RZ, PT ;  /* 0x000000ff0200720c */ /* 0x000fe20003f05270 */
[----:B0-----:R-:W-:-:S06]  /*01c0*/  IMAD R6, R6, UR4, RZ ;  /* 0x0000000406067c24 */ /* 0x001fcc000f8e02ff */
[----:B-1----:R-:W-:Y:S06]  /*01d0*/  @!P1 BRA `(.L_x_8) ;  /* 0x00000004004c9947 */ /* 0x002fec0003800000 */
[----:B------:R-:W0:Y:S01]  /*01e0*/  LDC R3, c[0x0][0x398] ;  /* 0x0000e600ff037b82 */ /* 0x000e220000000800 */
[----:B------:R-:W-:Y:S01]  /*01f0*/  LOP3.LUT R4, R7, 0x7ffffff8, RZ, 0xc0, !PT ;  /* 0x7ffffff807047812 */ /* 0x000fe200078ec0ff */
[----:B------:R-:W-:Y:S01]  /*0200*/  UMOV UR4, URZ ;  /* 0x000000ff00047c82 */ /* 0x000fe20008000000 */
[----:B------:R-:W-:Y:S02]  /*0210*/  ISETP.GE.AND P1, PT, R0, 0x1, PT ;  /* 0x000000010000780c */ /* 0x000fe40003f26270 */
[-C--:B------:R-:W-:Y:S01]  /*0220*/  MOV R12, R0.reuse ;  /* 0x00000000000c7202 */ /* 0x080fe20000000f00 */
[----:B------:R-:W-:Y:S02]  /*0230*/  IMAD.MOV R7, RZ, RZ, -R4 ;  /* 0x000000ffff077224 */ /* 0x000fe400078e0a04 */
[----:B------:R-:W1:Y:S08]  /*0240*/  LDC R8, c[0x0][0x398] ;  /* 0x0000e600ff087b82 */ /* 0x000e700000000800 */
[----:B------:R-:W2:Y:S01]  /*0250*/  LDC.64 R14, c[0x0][0x3a0] ;  /* 0x0000e800ff0e7b82 */ /* 0x000ea20000000a00 */
[C---:B0-----:R-:W-:Y:S01]  /*0260*/  LEA R13, R3.reuse, R0, 0x1 ;  /* 0x00000000030d7211 */ /* 0x041fe200078e08ff */
[----:B------:R-:W-:-:S02]  /*0270*/  IMAD R9, R3, 0x3, R0 ;  /* 0x0000000303097824 */ /* 0x000fc400078e0200 */
[C-C-:B------:R-:W-:Y:S02]  /*0280*/  IMAD R11, R3.reuse, 0x4, R0.reuse ;  /* 0x00000004030b7824 */ /* 0x140fe400078e0200 */
[C-C-:B------:R-:W-:Y:S02]  /*0290*/  IMAD R29, R3.reuse, 0x5, R0.reuse ;  /* 0x00000005031d7824 */ /* 0x140fe400078e0200 */
[C-C-:B------:R-:W-:Y:S02]  /*02a0*/  IMAD R25, R3.reuse, 0x6, R0.reuse ;  /* 0x0000000603197824 */ /* 0x140fe400078e0200 */
[----:B------:R-:W-:Y:S01]  /*02b0*/  IMAD R27, R3, 0x7, R0 ;  /* 0x00000007031b7824 */ /* 0x000fe200078e0200 */
[----:B-1----:R-:W-:-:S07]  /*02c0*/  IADD3 R3, PT, PT, R0, R3, RZ ;  /* 0x0000000300037210 */ /* 0x002fce0007ffe0ff */
.L_x_9:
[----:B0-----:R-:W0:Y:S02]  /*02d0*/  @P1 LDC.64 R16, c[0x0][0x390] ;  /* 0x0000e400ff101b82 */ /* 0x001e240000000a00 */
[----:B0-----:R-:W-:-:S06]  /*02e0*/  @P1 IMAD.WIDE R18, R12, 0x4, R16 ;  /* 0x000000040c121825 */ /* 0x001fcc00078e0210 */
[----:B------:R-:W0:Y:S01]  /*02f0*/  @P1 LDC.64 R16, c[0x0][0x390] ;  /* 0x0000e400ff101b82 */ /* 0x000e220000000a00 */
[----:B------:R-:W3:Y:S01]  /*0300*/  @P1 LDG.E R26, desc[UR6][R18.64] ;  /* 0x00000006121a1981 */ /* 0x000ee2000c1e1900 */
[----:B------:R-:W-:Y:S01]  /*0310*/  @!P1 ISETP.NE.AND P2, PT, RZ, UR4, PT ;  /* 0x00000004ff009c0c */ /* 0x000fe2000bf45270 */
[----:B------:R-:W-:Y:S02]  /*0320*/  IMAD.MOV.U32 R24, RZ, RZ, RZ ;  /* 0x000000ffff187224 */ /* 0x000fe400078e00ff */
[----:B--2---:R-:W-:-:S04]  /*0330*/  IMAD.WIDE R22, R5, 0x4, R14 ;  /* 0x0000000405167825 */ /* 0x004fc800078e020e */
[----:B0-----:R-:W-:Y:S02]  /*0340*/  @P1 IMAD.WIDE R20, R3, 0x4, R16 ;  /* 0x0000000403141825 */ /* 0x001fe400078e0210 */
[----:B------:R-:W0:Y:S01]  /*0350*/  @P1 LDC.64 R16, c[0x0][0x390] ;  /* 0x0000e400ff101b82 */ /* 0x000e220000000a00 */
[----:B------:R-:W-:-:S05]  /*0360*/  @!P1 FSEL R26, RZ, 1, P2 ;  /* 0x3f800000ff1a9808 */ /* 0x000fca0001000000 */
[----:B---3--:R1:W-:Y:S04]  /*0370*/  STG.E desc[UR6][R22.64], R26 ;  /* 0x0000001a16007986 */ /* 0x0083e8000c101906 */
[----:B------:R2:W3:Y:S01]  /*0380*/  @P1 LDG.E R24, desc[UR6][R20.64] ;  /* 0x0000000614181981 */ /* 0x0004e2000c1e1900 */
[----:B------:R-:W-:Y:S02]  /*0390*/  HFMA2 R10, -RZ, RZ, 0, 0 ;  /* 0x00000000ff0a7431 */ /* 0x000fe400000001ff */
[----:B0-----:R-:W-:Y:S02]  /*03a0*/  @P1 IMAD.WIDE R18, R13, 0x4, R16 ;  /* 0x000000040d121825 */ /* 0x001fe400078e0210 */
[----:B------:R-:W1:Y:S02]  /*03b0*/  @P1 LDC.64 R16, c[0x0][0x390] ;  /* 0x0000e400ff101b82 */ /* 0x000e640000000a00 */
[----:B--2---:R-:W-:-:S05]  /*03c0*/  IMAD.WIDE R20, R6, 0x4, R22 ;  /* 0x0000000406147825 */ /* 0x004fca00078e0216 */
[----:B---3--:R0:W-:Y:S04]  /*03d0*/  STG.E desc[UR6][R20.64], R24 ;  /* 0x0000001814007986 */ /* 0x0081e8000c101906 */
[----:B------:R2:W3:Y:S01]  /*03e0*/  @P1 LDG.E R10, desc[UR6][R18.64] ;  /* 0x00000006120a1981 */ /* 0x0004e2000c1e1900 */
[----:B------:R-:W-:Y:S02]  /*03f0*/  IMAD.MOV.U32 R28, RZ, RZ, RZ ;  /* 0x000000ffff1c7224 */ /* 0x000fe400078e00ff */
[----:B-1----:R-:W-:Y:S02]  /*0400*/  @P1 IMAD.WIDE R22, R9, 0x4, R16 ;  /* 0x0000000409161825 */ /* 0x002fe400078e0210 */
[----:B------:R-:W0:Y:S02]  /*0410*/  @P1 LDC.64 R16, c[0x0][0x390] ;  /* 0x0000e400ff101b82 */ /* 0x000e240000000a00 */
[----:B--2---:R-:W-:-:S05]  /*0420*/  IMAD.WIDE R18, R6, 0x4, R20 ;  /* 0x0000000406127825 */ /* 0x004fca00078e0214 */
[----:B---3--:R1:W-:Y:S04]  /*0430*/  STG.E desc[UR6][R18.64], R10 ;  /* 0x0000000a12007986 */ /* 0x0083e8000c101906 */
[----:B------:R2:W3:Y:S01]  /*0440*/  @P1 LDG.E R28, desc[UR6][R22.64] ;  /* 0x00000006161c1981 */ /* 0x0004e2000c1e1900 */
[----:B------:R-:W-:Y:S01]  /*0450*/  MOV R26, RZ ;  /* 0x000000ff001a7202 */ /* 0x000fe20000000f00 */
[----:B0-----:R-:W-:Y:S02]  /*0460*/  @P1 IMAD.WIDE R20, R11, 0x4, R16 ;  /* 0x000000040b141825 */ /* 0x001fe400078e0210 */
[----:B------:R-:W0:Y:S02]  /*0470*/  @P1 LDC.64 R16, c[0x0][0x390] ;  /* 0x0000e400ff101b82 */ /* 0x000e240000000a00 */
[----:B--2---:R-:W-:-:S06]  /*0480*/  IMAD.WIDE R22, R6, 0x4, R18 ;  /* 0x0000000406167825 */ /* 0x004fcc00078e0212 */
[----:B-1----:R-:W1:Y:S01]  /*0490*/  @P1 LDC.64 R18, c[0x0][0x390] ;  /* 0x0000e400ff121b82 */ /* 0x002e620000000a00 */
[----:B---3--:R2:W-:Y:S04]  /*04a0*/  STG.E desc[UR6][R22.64], R28 ;  /* 0x0000001c16007986 */ /* 0x0085e8000c101906 */
[----:B------:R3:W4:Y:S01]  /*04b0*/  @P1 LDG.E R26, desc[UR6][R20.64] ;  /* 0x00000006141a1981 */ /* 0x000722000c1e1900 */
[----:B------:R-:W-:Y:S02]  /*04c0*/  IMAD.MOV.U32 R24, RZ, RZ, RZ ;  /* 0x000000ffff187224 */ /* 0x000fe400078e00ff */
[----:B0-----:R-:W-:-:S04]  /*04d0*/  @P1 IMAD.WIDE R16, R29, 0x4, R16 ;  /* 0x000000041d101825 */ /* 0x001fc800078e0210 */
[----:B---3--:R-:W-:-:S05]  /*04e0*/  IMAD.WIDE R20, R6, 0x4, R22 ;  /* 0x0000000406147825 */ /* 0x008fca00078e0216 */
[----:B----4-:R0:W-:Y:S04]  /*04f0*/  STG.E desc[UR6][R20.64], R26 ;  /* 0x0000001a14007986 */ /* 0x0101e8000c101906 */
[----:B------:R3:W4:Y:S01]  /*0500*/  @P1 LDG.E R24, desc[UR6][R16.64] ;  /* 0x0000000610181981 */ /* 0x000722000c1e1900 */
[----:B------:R-:W-:Y:S02]  /*0510*/  HFMA2 R10, -RZ, RZ, 0, 0 ;  /* 0x00000000ff0a7431 */ /* 0x000fe400000001ff */
[----:B-1----:R-:W-:-:S04]  /*0520*/  @P1 IMAD.WIDE R18, R25, 0x4, R18 ;  /* 0x0000000419121825 */ /* 0x002fc800078e0212 */
[----:B---3--:R-:W-:-:S05]  /*0530*/  IMAD.WIDE R16, R6, 0x4, R20 ;  /* 0x0000000406107825 */ /* 0x008fca00078e0214 */
[----:B----4-:R1:W-:Y:S04]  /*0540*/  STG.E desc[UR6][R16.64], R24 ;  /* 0x0000001810007986 */ /* 0x0103e8000c101906 */
[----:B------:R3:W4:Y:S01]  /*0550*/  @P1 LDG.E R10, desc[UR6][R18.64] ;  /* 0x00000006120a1981 */ /* 0x000722000c1e1900 */
[----:B--2---:R-:W-:Y:S02]  /*0560*/  IMAD.MOV.U32 R28, RZ, RZ, RZ ;  /* 0x000000ffff1c7224 */ /* 0x004fe400078e00ff */
[----:B------:R-:W-:Y:S01]  /*0570*/  IMAD.WIDE R22, R6, 0x4, R16 ;  /* 0x0000000406167825 */ /* 0x000fe200078e0210 */
[----:B---3--:R-:W0:Y:S03]  /*0580*/  @P1 LDC.64 R18, c[0x0][0x390] ;  /* 0x0000e400ff121b82 */ /* 0x008e260000000a00 */
[----:B0-----:R-:W-:Y:S01]  /*0590*/  @P1 IMAD.WIDE R20, R27, 0x4, R18 ;  /* 0x000000041b141825 */ /* 0x001fe200078e0212 */
[----:B----4-:R0:W-:Y:S04]  /*05a0*/  STG.E desc[UR6][R22.64], R10 ;  /* 0x0000000a16007986 */ /* 0x0101e8000c101906 */
[----:B------:R-:W2:Y:S01]  /*05b0*/  @P1 LDG.E R28, desc[UR6][R20.64] ;  /* 0x00000006141c1981 */ /* 0x000ea2000c1e1900 */
[----:B------:R-:W-:Y:S01]  /*05c0*/  IADD3 R12, PT, PT, R12, R8, RZ ;  /* 0x000000080c0c7210 */ /* 0x000fe20007ffe0ff */
[C---:B------:R-:W-:Y:S01]  /*05d0*/  IMAD.WIDE R18, R6.reuse, 0x4, R22 ;  /* 0x0000000406127825 */ /* 0x040fe200078e0216 */
[----:B------:R-:W-:Y:S01]  /*05e0*/  UIADD3 UR4, UPT, UPT, UR4, 0x8, URZ ;  /* 0x0000000804047890 */ /* 0x000fe2000fffe0ff */
[----:B------:R-:W-:-:S02]  /*05f0*/  LEA R5, R6, R5, 0x3 ;  /* 0x0000000506057211 */ /* 0x000fc400078e18ff */
[----:B------:R-:W-:Y:S01]  /*0600*/  IMAD.IADD R12, R12, 0x1, R8 ;  /* 0x000000010c0c7824 */ /* 0x000fe200078e0208 */
[C---:B------:R-:W-:Y:S01]  /*0610*/  LEA R13, R8.reuse, R13, 0x3 ;  /* 0x0000000d080d7211 */ /* 0x040fe200078e18ff */
[----:B------:R-:W-:Y:S01]  /*0620*/  VIADD R7, R7, 0x8 ;  /* 0x0000000807077836 */ /* 0x000fe20000000000 */
[C---:B------:R-:W-:Y:S01]  /*0630*/  LEA R11, R8.reuse, R11, 0x3 ;  /* 0x0000000b080b7211 */ /* 0x040fe200078e18ff */
[----:B------:R-:W-:Y:S01]  /*0640*/  IMAD R3, R8, 0x8, R3 ;  /* 0x0000000808037824 */ /* 0x000fe200078e0203 */
[-C--:B-1----:R-:W-:Y:S01]  /*0650*/  IADD3 R17, PT, PT, R12, R8.reuse, RZ ;  /* 0x000000080c117210 */ /* 0x082fe20007ffe0ff */
[C---:B------:R-:W-:Y:S01]  /*0660*/  IMAD R9, R8.reuse, 0x8, R9 ;  /* 0x0000000808097824 */ /* 0x040fe200078e0209 */
[----:B------:R-:W-:Y:S01]  /*0670*/  ISETP.NE.AND P2, PT, R7, RZ, PT ;  /* 0x000000ff0700720c */ /* 0x000fe20003f45270 */
[C---:B------:R-:W-:Y:S01]  /*0680*/  IMAD R29, R8.reuse, 0x8, R29 ;  /* 0x00000008081d7824 */ /* 0x040fe200078e021d */
[----:B------:R-:W-:Y:S02]  /*0690*/  IADD3 R17, PT, PT, R17, R8, RZ ;  /* 0x0000000811117210 */ /* 0x000fe40007ffe0ff */
[----:B------:R-:W-:-:S02]  /*06a0*/  LEA R25, R8, R25, 0x3 ;  /* 0x0000001908197211 */ /* 0x000fc400078e18ff */
[-C--:B------:R-:W-:Y:S02]  /*06b0*/  IADD3 R17, PT, PT, R17, R8.reuse, RZ ;  /* 0x0000000811117210 */ /* 0x080fe40007ffe0ff */
[----:B------:R-:W-:Y:S02]  /*06c0*/  LEA R27, R8, R27, 0x3 ;  /* 0x0000001b081b7211 */ /* 0x000fe400078e18ff */
[----:B------:R-:W-:-:S05]  /*06d0*/  IADD3 R17, PT, PT, R17, R8, RZ ;  /* 0x0000000811117210 */ /* 0x000fca0007ffe0ff */
[----:B------:R-:W-:Y:S01]  /*06e0*/  IMAD R12, R8, 0x2, R17 ;  /* 0x00000002080c7824 */ /* 0x000fe200078e0211 */
[----:B--2---:R0:W-:Y:S01]  /*06f0*/  STG.E desc[UR6][R18.64], R28 ;  /* 0x0000001c12007986 */ /* 0x0041e2000c101906 */
[----:B------:R-:W-:Y:S05]  /*0700*/  @P2 BRA `(.L_x_9) ;  /* 0xfffffff800f02947 */ /* 0x000fea000383ffff */
.L_x_8:
[----:B------:R-:W-:Y:S05]  /*0710*/  @!P0 EXIT ;  /* 0x000000000000894d */ /* 0x000fea0003800000 */
[----:B------:R-:W1:Y:S01]  /*0720*/  LDC R3, c[0x0][0x39c] ;  /* 0x0000e700ff037b82 */ /* 0x000e620000000800 */
[----:B------:R-:W-:Y:S02]  /*0730*/  ISETP.GE.U32.AND P1, PT, R2, 0x4, PT ;  /* 0x000000040200780c */ /* 0x000fe40003f26070 */
[----:B-1----:R-:W-:-:S04]  /*0740*/  LOP3.LUT R7, R3, 0x3, RZ, 0xc0, !PT ;  /* 0x0000000303077812 */ /* 0x002fc800078ec0ff */
[----:B------:R-:W-:-:S07]  /*0750*/  ISETP.NE.AND P0, PT, R7, RZ, PT ;  /* 0x000000ff0700720c */ /* 0x000fce0003f05270 */
[----:B------:R-:W-:Y:S06]  /*0760*/  @!P1 BRA `(.L_x_10) ;  /* 0x00000000008c9947 */ /* 0x000fec0003800000 */
[----:B------:R-:W-:Y:S01]  /*0770*/  ISETP.GT.AND P1, PT, R0, RZ, PT ;  /* 0x000000ff0000720c */ /* 0x000fe20003f24270 */
[----:B------:R-:W1:Y:S01]  /*0780*/  LDC.64 R8, c[0x0][0x3a0] ;  /* 0x0000e800ff087b82 */ /* 0x000e620000000a00 */
[----:B------:R-:W2:Y:S11]  /*0790*/  LDCU UR4, c[0x0][0x398] ;  /* 0x00007300ff0477ac */ /* 0x000eb60008000800 */
[----:B0-----:R-:W0:Y:S01]  /*07a0*/  @P1 LDC.64 R10, c[0x0][0x390] ;  /* 0x0000e400ff0a1b82 */ /* 0x001e220000000a00 */
[----:B------:R-:W-:-:S04]  /*07b0*/  @!P1 ISETP.NE.AND P2, PT, R4, RZ, PT ;  /* 0x000000ff0400920c */ /* 0x000fc80003f45270 */
[----:B------:R-:W-:Y:S01]  /*07c0*/  @!P1 FSEL R19, RZ, 1, P2 ;  /* 0x3f800000ff139808 */ /* 0x000fe20001000000 */
[----:B0-----:R-:W-:-:S05]  /*07d0*/  @P1 IMAD.WIDE R10, R12, 0x4, R10 ;  /* 0x000000040c0a1825 */ /* 0x001fca00078e020a */
[----:B------:R-:W3:Y:S01]  /*07e0*/  @P1 LDG.E R19, desc[UR6][R10.64] ;  /* 0x000000060a131981 */ /* 0x000ee2000c1e1900 */
[----:B------:R-:W-:Y:S01]  /*07f0*/  ISETP.GE.AND P1, PT, R0, 0x1, PT ;  /* 0x000000010000780c */ /* 0x000fe20003f26270 */
[----:B-1----:R-:W-:Y:S01]  /*0800*/  IMAD.WIDE R8, R5, 0x4, R8 ;  /* 0x0000000405087825 */ /* 0x002fe200078e0208 */
[----:B--2---:R-:W-:Y:S02]  /*0810*/  IADD3 R17, PT, PT, R12, UR4, RZ ;  /* 0x000000040c117c10 */ /* 0x004fe4000fffe0ff */
[----:B------:R-:W-:-:S09]  /*0820*/  MOV R21, RZ ;  /* 0x000000ff00157202 */ /* 0x000fd20000000f00 */
[----:B------:R-:W0:Y:S02]  /*0830*/  @P1 LDC.64 R14, c[0x0][0x390] ;  /* 0x0000e400ff0e1b82 */ /* 0x000e240000000a00 */
[----:B0-----:R-:W-:-:S06]  /*0840*/  @P1 IMAD.WIDE R12, R17, 0x4, R14 ;  /* 0x00000004110c1825 */ /* 0x001fcc00078e020e */
[----:B------:R-:W0:Y:S01]  /*0850*/  @P1 LDC.64 R14, c[0x0][0x390] ;  /* 0x0000e400ff0e1b82 */ /* 0x000e220000000a00 */
[----:B---3--:R1:W-:Y:S04]  /*0860*/  STG.E desc[UR6][R8.64], R19 ;  /* 0x0000001308007986 */ /* 0x0083e8000c101906 */
[----:B------:R-:W2:Y:S01]  /*0870*/  @P1 LDG.E R21, desc[UR6][R12.64] ;  /* 0x000000060c151981 */ /* 0x000ea2000c1e1900 */
[----:B------:R-:W-:Y:S02]  /*0880*/  HFMA2 R23, -RZ, RZ, 0, 0 ;  /* 0x00000000ff177431 */ /* 0x000fe400000001ff */
[----:B------:R-:W-:Y:S02]  /*0890*/  VIADD R25, R17, UR4 ;  /* 0x0000000411197c36 */ /* 0x000fe40008000000 */
[----:B------:R-:W-:Y:S01]  /*08a0*/  IMAD.WIDE R10, R6, 0x4, R8 ;  /* 0x00000004060a7825 */ /* 0x000fe200078e0208 */
[----:B------:R-:W3:Y:S03]  /*08b0*/  @P1 LDC.64 R16, c[0x0][0x390] ;  /* 0x0000e400ff101b82 */ /* 0x000ee60000000a00 */
[C---:B0-----:R-:W-:Y:S01]  /*08c0*/  @P1 IMAD.WIDE R14, R25.reuse, 0x4, R14 ;  /* 0x00000004190e1825 */ /* 0x041fe200078e020e */
[----:B--2---:R2:W-:Y:S04]  /*08d0*/  STG.E desc[UR6][R10.64], R21 ;  /* 0x000000150a007986 */ /* 0x0045e8000c101906 */
[----:B------:R-:W4:Y:S01]  /*08e0*/  @P1 LDG.E R23, desc[UR6][R14.64] ;  /* 0x000000060e171981 */ /* 0x000f22000c1e1900 */
[----:B------:R-:W-:Y:S01]  /*08f0*/  IADD3 R27, PT, PT, R25, UR4, RZ ;  /* 0x00000004191b7c10 */ /* 0x000fe2000fffe0ff */
[----:B------:R-:W-:-:S02]  /*0900*/  IMAD.MOV.U32 R25, RZ, RZ, RZ ;  /* 0x000000ffff197224 */ /* 0x000fc400078e00ff */
[----:B-1----:R-:W-:-:S04]  /*0910*/  IMAD.WIDE R18, R6, 0x4, R10 ;  /* 0x0000000406127825 */ /* 0x002fc800078e020a */
[C---:B---3--:R-:W-:Y:S01]  /*0920*/  @P1 IMAD.WIDE R8, R27.reuse, 0x4, R16 ;  /* 0x000000041b081825 */ /* 0x048fe200078e0210 */
[----:B----4-:R2:W-:Y:S04]  /*0930*/  STG.E desc[UR6][R18.64], R23 ;  /* 0x0000001712007986 */ /* 0x0105e8000c101906 */
[----:B------:R-:W3:Y:S01]  /*0940*/  @P1 LDG.E R25, desc[UR6][R8.64] ;  /* 0x0000000608191981 */ /* 0x000ee2000c1e1900 */
[----:B------:R-:W-:Y:S01]  /*0950*/  IMAD.WIDE R16, R6, 0x4, R18 ;  /* 0x0000000406107825 */ /* 0x000fe200078e0212 */
[----:B------:R-:W-:Y:S02]  /*0960*/  IADD3 R4, PT, PT, R4, 0x4, RZ ;  /* 0x0000000404047810 */ /* 0x000fe40007ffe0ff */
[----:B------:R-:W-:Y:S01]  /*0970*/  LEA R5, R6, R5, 0x2 ;  /* 0x0000000506057211 */ /* 0x000fe200078e10ff */
[----:B------:R-:W-:Y:S01]  /*0980*/  VIADD R12, R27, UR4 ;  /* 0x000000041b0c7c36 */ /* 0x000fe20008000000 */
[----:B---3--:R2:W-:Y:S06]  /*0990*/  STG.E desc[UR6][R16.64], R25 ;  /* 0x0000001910007986 */ /* 0x0085ec000c101906 */
.L_x_10:
[----:B------:R-:W-:Y:S05]  /*09a0*/  @!P0 EXIT ;  /* 0x000000000000894d */ /* 0x000fea0003800000 */
[----:B------:R-:W-:Y:S02]  /*09b0*/  ISETP.NE.AND P1, PT, R7, 0x1, PT ;  /* 0x000000010700780c */ /* 0x000fe40003f25270 */
[----:B------:R-:W-:-:S04]  /*09c0*/  LOP3.LUT R3, R3, 0x1, RZ, 0xc0, !PT ;  /* 0x0000000103037812 */ /* 0x000fc800078ec0ff */
[----:B------:R-:W-:-:S07]  /*09d0*/  ISETP.NE.U32.AND P0, PT, R3, 0x1, PT ;  /* 0x000000010300780c */ /* 0x000fce0003f05070 */
[----:B------:R-:W-:Y:S06]  /*09e0*/  @!P1 BRA `(.L_x_11) ;  /* 0x0000000000549947 */ /* 0x000fec0003800000 */
[----:B------:R-:W-:Y:S01]  /*09f0*/  ISETP.GT.AND P1, PT, R0, RZ, PT ;  /* 0x000000ff0000720c */ /* 0x000fe20003f24270 */
[----:B------:R-:W2:-:S12]  /*0a00*/  LDCU UR4, c[0x0][0x398] ;  /* 0x00007300ff0477ac */ /* 0x000e980008000800 */
[----:B------:R-:W1:Y:S01]  /*0a10*/  @P1 LDC.64 R2, c[0x0][0x390] ;  /* 0x0000e400ff021b82 */ /* 0x000e620000000a00 */
[----:B------:R-:W-:-:S04]  /*0a20*/  @!P1 ISETP.NE.AND P2, PT, R4, RZ, PT ;  /* 0x000000ff0400920c */ /* 0x000fc80003f45270 */
[----:B------:R-:W-:Y:S01]  /*0a30*/  @!P1 FSEL R7, RZ, 1, P2 ;  /* 0x3f800000ff079808 */ /* 0x000fe20001000000 */
[----:B-1----:R-:W-:Y:S02]  /*0a40*/  @P1 IMAD.WIDE R8, R12, 0x4, R2 ;  /* 0x000000040c081825 */ /* 0x002fe400078e0202 */
[----:B------:R-:W0:Y:S03]  /*0a50*/  LDC.64 R2, c[0x0][0x3a0] ;  /* 0x0000e800ff027b82 */ /* 0x000e260000000a00 */
[----:B------:R-:W3:Y:S01]  /*0a60*/  @P1 LDG.E R7, desc[UR6][R8.64] ;  /* 0x0000000608071981 */ /* 0x000ee2000c1e1900 */
[----:B------:R-:W-:Y:S02]  /*0a70*/  ISETP.GE.AND P1, PT, R0, 0x1, PT ;  /* 0x000000010000780c */ /* 0x000fe40003f26270 */
[----:B--2---:R-:W-:Y:S02]  /*0a80*/  IADD3 R17, PT, PT, R12, UR4, RZ ;  /* 0x000000040c117c10 */ /* 0x004fe4000fffe0ff */
[----:B------:R-:W-:-:S09]  /*0a90*/  MOV R13, RZ ;  /* 0x000000ff000d7202 */ /* 0x000fd20000000f00 */
[----:B------:R-:W1:Y:S01]  /*0aa0*/  @P1 LDC.64 R14, c[0x0][0x390] ;  /* 0x0000e400ff0e1b82 */ /* 0x000e620000000a00 */
[----:B0-----:R-:W-:-:S04]  /*0ab0*/  IMAD.WIDE R10, R5, 0x4, R2 ;  /* 0x00000004050a7825 */ /* 0x001fc800078e0202 */
[----:B-1----:R-:W-:Y:S01]  /*0ac0*/  @P1 IMAD.WIDE R2, R17, 0x4, R14 ;  /* 0x0000000411021825 */ /* 0x002fe200078e020e */
[----:B---3--:R1:W-:Y:S04]  /*0ad0*/  STG.E desc[UR6][R10.64], R7 ;  /* 0x000000070a007986 */ /* 0x0083e8000c101906 */
[----:B------:R-:W2:Y:S01]  /*0ae0*/  @P1 LDG.E R13, desc[UR6][R2.64] ;  /* 0x00000006020d1981 */ /* 0x000ea2000c1e1900 */
[----:B------:R-:W-:-:S04]  /*0af0*/  IMAD.WIDE R8, R6, 0x4, R10 ;  /* 0x0000000406087825 */ /* 0x000fc800078e020a */
[----:B------:R-:W-:Y:S01]  /*0b00*/  HFMA2 R4, -RZ, RZ, 0, 5.9604644775390625e-08 ;  /* 0x00000001ff047431 */ /* 0x000fe200000001ff */
[----:B------:R-:W-:Y:S01]  /*0b10*/  IADD3 R12, PT, PT, R17, UR4, RZ ;  /* 0x00000004110c7c10 */ /* 0x000fe2000fffe0ff */
[----:B------:R-:W-:Y:S01]  /*0b20*/  IMAD R5, R6, 0x2, R5 ;  /* 0x0000000206057824 */ /* 0x000fe200078e0205 */
[----:B--2---:R1:W-:Y:S06]  /*0b30*/  STG.E desc[UR6][R8.64], R13 ;  /* 0x0000000d08007986 */ /* 0x0043ec000c101906 */
.L_x_11:
[----:B------:R-:W-:Y:S05]  /*0b40*/  @P0 EXIT ;  /* 0x000000000000094d */ /* 0x000fea0003800000 */
[----:B-1----:R-:W1:Y:S01]  /*0b50*/  LDC.64 R6, c[0x0][0x3a0] ;  /* 0x0000e800ff067b82 */ /* 0x002e620000000a00 */
[----:B------:R-:W-:Y:S01]  /*0b60*/  ISETP.GT.AND P1, PT, R0, RZ, PT ;  /* 0x000000ff0000720c */ /* 0x000fe20003f24270 */
[----:B------:R-:W-:-:S12]  /*0b70*/  BSSY.RECONVERGENT B0, `(.L_x_12) ;  /* 0x0000007000007945 */ /* 0x000fd80003800200 */
[----:B------:R-:W-:-:S04]  /*0b80*/  @!P1 ISETP.NE.AND P0, PT, R4, RZ, PT ;  /* 0x000000ff0400920c */ /* 0x000fc80003f05270 */
[----:B------:R-:W-:Y:S01]  /*0b90*/  @!P1 FSEL R13, RZ, 1, P0 ;  /* 0x3f800000ff0d9808 */ /* 0x000fe20000000000 */
[----:B------:R-:W-:Y:S08]  /*0ba0*/  @!P1 BRA `(.L_x_13) ;  /* 0x00000000000c9947 */ /* 0x000ff00003800000 */
[----:B------:R-:W3:Y:S02]  /*0bb0*/  LDC.64 R2, c[0x0][0x390] ;  /* 0x0000e400ff027b82 */ /* 0x000ee40000000a00 */
[----:B---3--:R-:W-:-:S06]  /*0bc0*/  IMAD.WIDE R12, R12, 0x4, R2 ;  /* 0x000000040c0c7825 */ /* 0x008fcc00078e0202 */
[----:B------:R3:W4:Y:S02]  /*0bd0*/  LDG.E R13, desc[UR6][R12.64] ;  /* 0x000000060c0d7981 */ /* 0x000724000c1e1900 */
.L_x_13:
[----:B------:R-:W-:Y:S05]  /*0be0*/  BSYNC.RECONVERGENT B0 ;  /* 0x0000000000007941 */ /* 0x000fea0003800200 */
.L_x_12:
[----:B-1----:R-:W-:-:S05]  /*0bf0*/  IMAD.WIDE R2, R5, 0x4, R6 ;  /* 0x0000000405027825 */ /* 0x002fca00078e0206 */
[----:B----4-:R-:W-:Y:S01]  /*0c00*/  STG.E desc[UR6][R2.64], R13 ;  /* 0x0000000d02007986 */ /* 0x010fe2000c101906 */
[----:B------:R-:W-:Y:S05]  /*0c10*/  EXIT ;  /* 0x000000000000794d */ /* 0x000fea0003800000 */
.L_x_14:
        /* <DEDUP_REMOVED lines=14> */
.L_x_84:


//--------------------- .text._Z11updateTableiPKiiiPKfiiiPfS2_S3_ --------------------------
	.section	.text._Z11updateTableiPKiiiPKfiiiPfS2_S3_,"ax",@progbits
	.align	128
        .global         _Z11updateTableiPKiiiPKfiiiPfS2_S3_
        .type           _Z11updateTableiPKiiiPKfiiiPfS2_S3_,@function
        .size           _Z11updateTableiPKiiiPKfiiiPfS2_S3_,(.L_x_80 - _Z11updateTableiPKiiiPKfiiiPfS2_S3_)
        .other          _Z11updateTableiPKiiiPKfiiiPfS2_S3_,@"STO_CUDA_ENTRY STV_DEFAULT"
_Z11updateTableiPKiiiPKfiiiPfS2_S3_:
.text._Z11updateTableiPKiiiPKfiiiPfS2_S3_:
        /* <DEDUP_REMOVED lines=8> */
[----:B------:R-:W0:Y:S01]  /*0080*/  LDC R7, c[0x0][0x3a8] ;  /* 0x0000ea00ff077b82 */ /* 0x000e220000000800 */
[----:B------:R-:W1:Y:S01]  /*0090*/  LDCU UR6, c[0x0][0x390] ;  /* 0x00007200ff0677ac */ /* 0x000e620008000800 */
[----:B------:R-:W2:Y:S01]  /*00a0*/  LDCU.64 UR4, c[0x0][0x358] ;  /* 0x00006b00ff0477ac */ /* 0x000ea20008000a00 */
[----:B0-----:R-:W-:-:S04]  /*00b0*/  IABS R5, R7 ;  /* 0x0000000700057213 */ /* 0x001fc80000000000 */
[----:B------:R-:W0:Y:S08]  /*00c0*/  I2F.RP R4, R5 ;  /* 0x0000000500047306 */ /* 0x000e300000209400 */
[----:B0-----:R-:W0:Y:S02]  /*00d0*/  MUFU.RCP R4, R4 ;  /* 0x0000000400047308 */ /* 0x001e240000001000 */
[----:B0-----:R-:W-:-:S06]  /*00e0*/  VIADD R2, R4, 0xffffffe ;  /* 0x0ffffffe04027836 */ /* 0x001fcc0000000000 */
[----:B------:R0:W3:Y:S02]  /*00f0*/  F2I.FTZ.U32.TRUNC.NTZ R3, R2 ;  /* 0x0000000200037305 */ /* 0x0000e4000021f000 */
[----:B0-----:R-:W-:Y:S02]  /*0100*/  HFMA2 R2, -RZ, RZ, 0, 0 ;  /* 0x00000000ff027431 */ /* 0x001fe400000001ff */
[----:B---3--:R-:W-:-:S04]  /*0110*/  IMAD.MOV R6, RZ, RZ, -R3 ;  /* 0x000000ffff067224 */ /* 0x008fc800078e0a03 */
[----:B------:R-:W-:Y:S01]  /*0120*/  IMAD R9, R6, R5, RZ ;  /* 0x0000000506097224 */ /* 0x000fe200078e02ff */
[----:B------:R-:W-:-:S03]  /*0130*/  IABS R6, R0 ;  /* 0x0000000000067213 */ /* 0x000fc60000000000 */
[----:B------:R-:W-:Y:S01]  /*0140*/  IMAD.HI.U32 R3, R3, R9, R2 ;  /* 0x0000000903037227 */ /* 0x000fe200078e0002 */
[----:B------:R-:W-:-:S04]  /*0150*/  LOP3.LUT R2, R0, R7, RZ, 0x3c, !PT ;  /* 0x0000000700027212 */ /* 0x000fc800078e3cff */
[----:B------:R-:W-:Y:S01]  /*0160*/  ISETP.GE.AND P1, PT, R2, RZ, PT ;  /* 0x000000ff0200720c */ /* 0x000fe20003f26270 */
[----:B------:R-:W-:-:S04]  /*0170*/  IMAD.HI.U32 R3, R3, R6, RZ ;  /* 0x0000000603037227 */ /* 0x000fc800078e00ff */
[----:B------:R-:W-:-:S04]  /*0180*/  IMAD.MOV R4, RZ, RZ, -R3 ;  /* 0x000000ffff047224 */ /* 0x000fc800078e0a03 */
[----:B------:R-:W-:-:S05]  /*0190*/  IMAD R4, R5, R4, R6 ;  /* 0x0000000405047224 */ /* 0x000fca00078e0206 */
[----:B------:R-:W-:-:S13]  /*01a0*/  ISETP.GT.U32.AND P2, PT, R5, R4, PT ;  /* 0x000000040500720c */ /* 0x000fda0003f44070 */
[-C--:B------:R-:W-:Y:S01]  /*01b0*/  @!P2 IADD3 R4, PT, PT, R4, -R5.reuse, RZ ;  /* 0x800000050404a210 */ /* 0x080fe20007ffe0ff */
[----:B------:R-:W-:Y:S01]  /*01c0*/  @!P2 VIADD R3, R3, 0x1 ;  /* 0x000000010303a836 */ /* 0x000fe20000000000 */
[----:B------:R-:W-:Y:S02]  /*01d0*/  ISETP.NE.AND P2, PT, R7, RZ, PT ;  /* 0x000000ff0700720c */ /* 0x000fe40003f45270 */
[----:B------:R-:W-:-:S13]  /*01e0*/  ISETP.GE.U32.AND P0, PT, R4, R5, PT ;  /* 0x000000050400720c */ /* 0x000fda0003f06070 */
[----:B------:R-:W-:-:S05]  /*01f0*/  @P0 IADD3 R3, PT, PT, R3, 0x1, RZ ;  /* 0x0000000103030810 */ /* 0x000fca0007ffe0ff */
[----:B------:R-:W-:Y:S02]  /*0200*/  IMAD.MOV.U32 R5, RZ, RZ, R3 ;  /* 0x000000ffff057224 */ /* 0x000fe400078e0003 */
[----:B------:R-:W0:Y:S03]  /*0210*/  LDC R3, c[0x0][0x3a0] ;  /* 0x0000e800ff037b82 */ /* 0x000e260000000800 */
[----:B------:R-:W-:Y:S02]  /*0220*/  @!P1 IADD3 R5, PT, PT, -R5, RZ, RZ ;  /* 0x000000ff05059210 */ /* 0x000fe40007ffe1ff */
[----:B------:R-:W-:-:S05]  /*0230*/  @!P2 LOP3.LUT R5, RZ, R7, RZ, 0x33, !PT ;  /* 0x00000007ff05a212 */ /* 0x000fca00078e33ff */
[----:B------:R-:W-:-:S04]  /*0240*/  IMAD.MOV R2, RZ, RZ, -R5 ;  /* 0x000000ffff027224 */ /* 0x000fc800078e0a05 */
[----:B------:R-:W-:-:S05]  /*0250*/  IMAD R2, R7, R2, R0 ;  /* 0x0000000207027224 */ /* 0x000fca00078e0200 */
[----:B-1----:R-:W-:Y:S01]  /*0260*/  ISETP.GE.AND P0, PT, R2, UR6, PT ;  /* 0x0000000602007c0c */ /* 0x002fe2000bf06270 */
[----:B0-----:R-:W-:-:S12]  /*0270*/  IMAD R4, R5, R3, R2 ;  /* 0x0000000305047224 */ /* 0x001fd800078e0202 */
[----:B--2---:R-:W-:Y:S05]  /*0280*/  @!P0 BRA `(.L_x_15) ;  /* 0x00000000006c8947 */ /* 0x004fea0003800000 */
[----:B------:R-:W0:Y:S02]  /*0290*/  LDCU UR6, c[0x0][0x3a4] ;  /* 0x00007480ff0677ac */ /* 0x000e240008000800 */
[----:B0-----:R-:W-:-:S04]  /*02a0*/  I2FP.F32.S32 R0, UR6 ;  /* 0x0000000600007c45 */ /* 0x001fc80008201400 */
[----:B------:R-:W-:-:S04]  /*02b0*/  IADD3 R3, PT, PT, R0, 0x1800000, RZ ;  /* 0x0180000000037810 */ /* 0x000fc80007ffe0ff */
[----:B------:R-:W-:-:S04]  /*02c0*/  LOP3.LUT R3, R3, 0x7f800000, RZ, 0xc0, !PT ;  /* 0x7f80000003037812 */ /* 0x000fc800078ec0ff */
[----:B------:R-:W-:-:S13]  /*02d0*/  ISETP.GT.U32.AND P0, PT, R3, 0x1ffffff, PT ;  /* 0x01ffffff0300780c */ /* 0x000fda0003f04070 */
[----:B------:R-:W-:Y:S05]  /*02e0*/  @P0 BRA `(.L_x_16) ;  /* 0x0000000000100947 */ /* 0x000fea0003800000 */
[----:B------:R-:W-:-:S07]  /*02f0*/  MOV R6, 0x310 ;  /* 0x0000031000067802 */ /* 0x000fce0000000f00 */
[----:B------:R-:W-:Y:S05]  /*0300*/  CALL.REL.NOINC `($__internal_0_$__cuda_sm20_rcp_rn_f32_slowpath) ;  /* 0x0000000000b07944 */ /* 0x000fea0003c00000 */
[----:B------:R-:W-:Y:S01]  /*0310*/  IMAD.MOV.U32 R11, RZ, RZ, R3 ;  /* 0x000000ffff0b7224 */ /* 0x000fe200078e0003 */
[----:B------:R-:W-:Y:S06]  /*0320*/  BRA `(.L_x_17) ;  /* 0x0000000000107947 */ /* 0x000fec0003800000 */
.L_x_16:
[----:B------:R-:W0:Y:S02]  /*0330*/  MUFU.RCP R11, R0 ;  /* 0x00000000000b7308 */ /* 0x000e240000001000 */
[----:B0-----:R-:W-:-:S04]  /*0340*/  FFMA R3, R0, R11, -1 ;  /* 0xbf80000000037423 */ /* 0x001fc8000000000b */
[----:B------:R-:W-:-:S04]  /*0350*/  FADD.FTZ R6, -R3, -RZ ;  /* 0x800000ff03067221 */ /* 0x000fc80000010100 */
[----:B------:R-:W-:-:S07]  /*0360*/  FFMA R11, R11, R6, R11 ;  /* 0x000000060b0b7223 */ /* 0x000fce000000000b */
.L_x_17:
[----:B------:R-:W0:Y:S01]  /*0370*/  LDC.64 R6, c[0x0][0x3c0] ;  /* 0x0000f000ff067b82 */ /* 0x000e220000000a00 */
[----:B------:R-:W-:-:S07]  /*0380*/  MOV R13, 0xbf800000 ;  /* 0xbf800000000d7802 */ /* 0x000fce0000000f00 */
[----:B------:R-:W1:Y:S08]  /*0390*/  LDC R15, c[0x0][0x3a0] ;  /* 0x0000e800ff0f7b82 */ /* 0x000e700000000800 */
[----:B------:R-:W2:Y:S01]  /*03a0*/  LDC.64 R8, c[0x0][0x3b0] ;  /* 0x0000ec00ff087b82 */ /* 0x000ea20000000a00 */
[----:B0-----:R-:W-:-:S04]  /*03b0*/  IMAD.WIDE R2, R2, 0x4, R6 ;  /* 0x0000000402027825 */ /* 0x001fc800078e0206 */
[----:B-1----:R-:W-:-:S04]  /*03c0*/  IMAD.WIDE R6, R15, 0x4, R2 ;  /* 0x000000040f067825 */ /* 0x002fc800078e0202 */
[----:B--2---:R-:W-:-:S04]  /*03d0*/  IMAD.WIDE R4, R4, 0x4, R8 ;  /* 0x0000000404047825 */ /* 0x004fc800078e0208 */
[----:B------:R-:W-:Y:S01]  /*03e0*/  IMAD.WIDE R8, R15, 0x4, R6 ;  /* 0x000000040f087825 */ /* 0x000fe200078e0206 */
[----:B------:R-:W-:Y:S04]  /*03f0*/  STG.E desc[UR4][R4.64], R11 ;  /* 0x0000000b04007986 */ /* 0x000fe8000c101904 */
[----:B------:R-:W-:Y:S04]  /*0400*/  STG.E desc[UR4][R2.64], R13 ;  /* 0x0000000d02007986 */ /* 0x000fe8000c101904 */
[----:B------:R-:W-:Y:S04]  /*0410*/  STG.E desc[UR4][R6.64], R13 ;  /* 0x0000000d06007986 */ /* 0x000fe8000c101904 */
[----:B------:R-:W-:Y:S01]  /*0420*/  STG.E desc[UR4][R8.64], RZ ;  /* 0x000000ff08007986 */ /* 0x000fe2000c101904 */
[----:B------:R-:W-:Y:S05]  /*0430*/  EXIT ;  /* 0x000000000000794d */ /* 0x000fea0003800000 */
.L_x_15:
[----:B------:R-:W0:Y:S08]  /*0440*/  LDC.64 R6, c[0x0][0x388] ;  /* 0x0000e200ff067b82 */ /* 0x000e300000000a00 */
[----:B------:R-:W1:Y:S08]  /*0450*/  LDC.64 R8, c[0x0][0x398] ;  /* 0x0000e600ff087b82 */ /* 0x000e700000000a00 */
[----:B------:R-:W2:Y:S01]  /*0460*/  LDC.64 R12, c[0x0][0x3b0] ;  /* 0x0000ec00ff0c7b82 */ /* 0x000ea20000000a00 */
[----:B0-----:R-:W-:-:S07]  /*0470*/  IMAD.WIDE R6, R2, 0x4, R6 ;  /* 0x0000000402067825 */ /* 0x001fce00078e0206 */
[----:B------:R-:W0:Y:S01]  /*0480*/  LDC.64 R10, c[0x0][0x3b8] ;  /* 0x0000ee00ff0a7b82 */ /* 0x000e220000000a00 */
[----:B------:R-:W3:Y:S02]  /*0490*/  LDG.E R6, desc[UR4][R6.64] ;  /* 0x0000000406067981 */ /* 0x000ee4000c1e1900 */
[----:B---3--:R-:W-:-:S04]  /*04a0*/  IMAD R5, R5, R3, R6 ;  /* 0x0000000305057224 */ /* 0x008fc800078e0206 */
[----:B-1----:R-:W-:-:S05]  /*04b0*/  IMAD.WIDE R8, R5, 0x4, R8 ;  /* 0x0000000405087825 */ /* 0x002fca00078e0208 */
[----:B------:R-:W3:Y:S01]  /*04c0*/  LDG.E R17, desc[UR4][R8.64] ;  /* 0x0000000408117981 */ /* 0x000ee2000c1e1900 */
[----:B--2---:R-:W-:-:S04]  /*04d0*/  IMAD.WIDE R12, R4, 0x4, R12 ;  /* 0x00000004040c7825 */ /* 0x004fc800078e020c */
[----:B0-----:R-:W-:Y:S02]  /*04e0*/  IMAD.WIDE R4, R6, 0x4, R10 ;  /* 0x0000000406047825 */ /* 0x001fe400078e020a */
[----:B------:R-:W0:Y:S01]  /*04f0*/  LDC.64 R6, c[0x0][0x3c0] ;  /* 0x0000f000ff067b82 */ /* 0x000e220000000a00 */
[----:B---3--:R-:W-:Y:S04]  /*0500*/  STG.E desc[UR4][R12.64], R17 ;  /* 0x000000110c007986 */ /* 0x008fe8000c101904 */
[----:B------:R-:W2:Y:S01]  /*0510*/  LDG.E R19, desc[UR4][R4.64] ;  /* 0x0000000404137981 */ /* 0x000ea2000c1e1900 */
[----:B0-----:R-:W-:-:S04]  /*0520*/  IMAD.WIDE R10, R2, 0x4, R6 ;  /* 0x00000004020a7825 */ /* 0x001fc800078e0206 */
[C---:B------:R-:W-:Y:S01]  /*0530*/  IMAD.WIDE R6, R3.reuse, 0x4, R4 ;  /* 0x0000000403067825 */ /* 0x040fe200078e0204 */
[----:B--2---:R-:W-:Y:S04]  /*0540*/  STG.E desc[UR4][R10.64], R19 ;  /* 0x000000130a007986 */ /* 0x004fe8000c101904 */
[----:B------:R-:W2:Y:S01]  /*0550*/  LDG.E R21, desc[UR4][R6.64] ;  /* 0x0000000406157981 */ /* 0x000ea2000c1e1900 */
[----:B------:R-:W-:-:S04]  /*0560*/  IMAD.WIDE R14, R3, 0x4, R10 ;  /* 0x00000004030e7825 */ /* 0x000fc800078e020a */
[C---:B------:R-:W-:Y:S01]  /*0570*/  IMAD.WIDE R8, R3.reuse, 0x4, R6 ;  /* 0x0000000403087825 */ /* 0x040fe200078e0206 */
[----:B--2---:R-:W-:Y:S05]  /*0580*/  STG.E desc[UR4][R14.64], R21 ;  /* 0x000000150e007986 */ /* 0x004fea000c101904 */
[----:B------:R-:W2:Y:S01]  /*0590*/  LDG.E R9, desc[UR4][R8.64] ;  /* 0x0000000408097981 */ /* 0x000ea2000c1e1900 */
[----:B------:R-:W-:-:S05]  /*05a0*/  IMAD.WIDE R2, R3, 0x4, R14 ;  /* 0x0000000403027825 */ /* 0x000fca00078e020e */
[----:B--2---:R-:W-:Y:S01]  /*05b0*/  STG.E desc[UR4][R2.64], R9 ;  /* 0x0000000902007986 */ /* 0x004fe2000c101904 */
[----:B------:R-:W-:Y:S05]  /*05c0*/  EXIT ;  /* 0x000000000000794d */ /* 0x000fea0003800000 */
        .weak           $__internal_0_$__cuda_sm20_rcp_rn_f32_slowpath
        .type           $__internal_0_$__cuda_sm20_rcp_rn_f32_slowpath,@function
        .size           $__internal_0_$__cuda_sm20_rcp_rn_f32_slowpath,(.L_x_80 - $__internal_0_$__cuda_sm20_rcp_rn_f32_slowpath)
$__internal_0_$__cuda_sm20_rcp_rn_f32_slowpath:
[----:B------:R-:W-:-:S05]  /*05d0*/  IMAD.SHL.U32 R3, R0, 0x2, RZ ;  /* 0x0000000200037824 */ /* 0x000fca00078e00ff */
[----:B------:R-:W-:-:S04]  /*05e0*/  SHF.R.U32.HI R3, RZ, 0x18, R3 ;  /* 0x00000018ff037819 */ /* 0x000fc80000011603 */
[----:B------:R-:W-:-:S13]  /*05f0*/  ISETP.NE.U32.AND P0, PT, R3, RZ, PT ;  /* 0x000000ff0300720c */ /* 0x000fda0003f05070 */
[----:B------:R-:W-:Y:S05]  /*0600*/  @P0 BRA `(.L_x_18) ;  /* 0x00000000002c0947 */ /* 0x000fea0003800000 */
[----:B------:R-:W-:-:S04]  /*0610*/  SHF.L.U32 R3, R0, 0x1, RZ ;  /* 0x0000000100037819 */ /* 0x000fc800000006ff */
[----:B------:R-:W-:-:S13]  /*0620*/  ISETP.NE.AND P0, PT, R3, RZ, PT ;  /* 0x000000ff0300720c */ /* 0x000fda0003f05270 */
[----:B------:R0:W1:Y:S01]  /*0630*/  @!P0 MUFU.RCP R3, R0 ;  /* 0x0000000000038308 */ /* 0x0000620000001000 */
[----:B------:R-:W-:Y:S05]  /*0640*/  @!P0 BRA `(.L_x_19) ;  /* 0x0000000000a48947 */ /* 0x000fea0003800000 */
[----:B------:R-:W-:-:S04]  /*0650*/  FFMA R5, R0, 1.84467440737095516160e+19, RZ ;  /* 0x5f80000000057823 */ /* 0x000fc800000000ff */
[----:B0-----:R-:W1:Y:S02]  /*0660*/  MUFU.RCP R0, R5 ;  /* 0x0000000500007308 */ /* 0x001e640000001000 */
[----:B-1----:R-:W-:-:S04]  /*0670*/  FFMA R3, R5, R0, -1 ;  /* 0xbf80000005037423 */ /* 0x002fc80000000000 */
[----:B------:R-:W-:-:S04]  /*0680*/  FADD.FTZ R3, -R3, -RZ ;  /* 0x800000ff03037221 */ /* 0x000fc80000010100 */
[----:B------:R-:W-:-:S04]  /*0690*/  FFMA R0, R0, R3, R0 ;  /* 0x0000000300007223 */ /* 0x000fc80000000000 */
[----:B------:R-:W-:Y:S01]  /*06a0*/  FFMA R3, R0, 1.84467440737095516160e+19, RZ ;  /* 0x5f80000000037823 */ /* 0x000fe200000000ff */
[----:B------:R-:W-:Y:S06]  /*06b0*/  BRA `(.L_x_19) ;  /* 0x0000000000887947 */ /* 0x000fec0003800000 */
.L_x_18:
[----:B------:R-:W-:-:S05]  /*06c0*/  VIADD R5, R3, 0xffffff03 ;  /* 0xffffff0303057836 */ /* 0x000fca0000000000 */
[----:B------:R-:W-:-:S13]  /*06d0*/  ISETP.GT.U32.AND P0, PT, R5, 0x1, PT ;  /* 0x000000010500780c */ /* 0x000fda0003f04070 */
[----:B------:R-:W-:Y:S05]  /*06e0*/  @P0 BRA `(.L_x_20) ;  /* 0x0000000000780947 */ /* 0x000fea0003800000 */
[----:B------:R-:W-:Y:S01]  /*06f0*/  LOP3.LUT R7, R0, 0x7fffff, RZ, 0xc0, !PT ;  /* 0x007fffff00077812 */ /* 0x000fe200078ec0ff */
[----:B------:R-:W-:Y:S02]  /*0700*/  HFMA2 R12, -RZ, RZ, 0, 1.78813934326171875e-07 ;  /* 0x00000003ff0c7431 */ /* 0x000fe400000001ff */
[----:B------:R-:W-:Y:S01]  /*0710*/  VIADD R3, R3, 0xffffff04 ;  /* 0xffffff0403037836 */ /* 0x000fe20000000000 */
[----:B------:R-:W-:-:S04]  /*0720*/  LOP3.LUT R7, R7, 0x3f800000, RZ, 0xfc, !PT ;  /* 0x3f80000007077812 */ /* 0x000fc800078efcff */
[----:B------:R-:W0:Y:S01]  /*0730*/  MUFU.RCP R8, R7 ;  /* 0x0000000700087308 */ /* 0x000e220000001000 */
[----:B------:R-:W-:Y:S01]  /*0740*/  SHF.L.U32 R11, R12, R5, RZ ;  /* 0x000000050c0b7219 */ /* 0x000fe200000006ff */
[----:B0-----:R-:W-:-:S04]  /*0750*/  FFMA R9, R7, R8, -1 ;  /* 0xbf80000007097423 */ /* 0x001fc80000000008 */
[----:B------:R-:W-:-:S04]  /*0760*/  FADD.FTZ R9, -R9, -RZ ;  /* 0x800000ff09097221 */ /* 0x000fc80000010100 */
[CCC-:B------:R-:W-:Y:S01]  /*0770*/  FFMA.RM R10, R8.reuse, R9.reuse, R8.reuse ;  /* 0x00000009080a7223 */ /* 0x1c0fe20000004008 */
[----:B------:R-:W-:-:S04]  /*0780*/  FFMA.RP R9, R8, R9, R8 ;  /* 0x0000000908097223 */ /* 0x000fc80000008008 */
[C---:B------:R-:W-:Y:S02]  /*0790*/  LOP3.LUT R8, R10.reuse, 0x7fffff, RZ, 0xc0, !PT ;  /* 0x007fffff0a087812 */ /* 0x040fe400078ec0ff */
[----:B------:R-:W-:Y:S02]  /*07a0*/  FSETP.NEU.FTZ.AND P0, PT, R10, R9, PT ;  /* 0x000000090a00720b */ /* 0x000fe40003f1d000 */
[----:B------:R-:W-:Y:S02]  /*07b0*/  LOP3.LUT R8, R8, 0x800000, RZ, 0xfc, !PT ;  /* 0x0080000008087812 */ /* 0x000fe400078efcff */
[----:B------:R-:W-:Y:S02]  /*07c0*/  SEL R9, RZ, 0xffffffff, !P0 ;  /* 0xffffffffff097807 */ /* 0x000fe40004000000 */
[----:B------:R-:W-:Y:S02]  /*07d0*/  LOP3.LUT R10, R11, R8, RZ, 0xc0, !PT ;  /* 0x000000080b0a7212 */ /* 0x000fe400078ec0ff */
[----:B------:R-:W-:Y:S01]  /*07e0*/  SHF.R.U32.HI R3, RZ, R3, R8 ;  /* 0x00000003ff037219 */ /* 0x000fe20000011608 */
[----:B------:R-:W-:Y:S01]  /*07f0*/  IMAD.MOV R9, RZ, RZ, -R9 ;  /* 0x000000ffff097224 */ /* 0x000fe200078e0a09 */
[----:B------:R-:W-:-:S04]  /*0800*/  SHF.R.U32.HI R10, RZ, R5, R10 ;  /* 0x00000005ff0a7219 */ /* 0x000fc8000001160a */
[----:B------:R-:W-:Y:S02]  /*0810*/  LOP3.LUT P1, RZ, R9, R5, R8, 0xf8, !PT ;  /* 0x0000000509ff7212 */ /* 0x000fe4000782f808 */
[C---:B------:R-:W-:Y:S02]  /*0820*/  LOP3.LUT P0, RZ, R10.reuse, 0x1, RZ, 0xc0, !PT ;  /* 0x000000010aff7812 */ /* 0x040fe4000780c0ff */
[----:B------:R-:W-:-:S04]  /*0830*/  LOP3.LUT P2, RZ, R10, 0x2, RZ, 0xc0, !PT ;  /* 0x000000020aff7812 */ /* 0x000fc8000784c0ff */
[----:B------:R-:W-:Y:S02]  /*0840*/  PLOP3.LUT P0, PT, P0, P1, P2, 0xe0, 0x0 ;  /* 0x000000000000781c */ /* 0x000fe40000703c20 */
[----:B------:R-:W-:Y:S02]  /*0850*/  LOP3.LUT P1, RZ, R0, 0x7fffff, RZ, 0xc0, !PT ;  /* 0x007fffff00ff7812 */ /* 0x000fe4000782c0ff */
[----:B------:R-:W-:-:S04]  /*0860*/  SEL R5, RZ, 0x1, !P0 ;  /* 0x00000001ff057807 */ /* 0x000fc80004000000 */
[----:B------:R-:W-:-:S04]  /*0870*/  IADD3 R5, PT, PT, -R5, RZ, RZ ;  /* 0x000000ff05057210 */ /* 0x000fc80007ffe1ff */
[----:B------:R-:W-:-:S13]  /*0880*/  ISETP.GE.AND P0, PT, R5, RZ, PT ;  /* 0x000000ff0500720c */ /* 0x000fda0003f06270 */
[----:B------:R-:W-:-:S05]  /*0890*/  @!P0 IADD3 R3, PT, PT, R3, 0x1, RZ ;  /* 0x0000000103038810 */ /* 0x000fca0007ffe0ff */
[----:B------:R-:W-:-:S05]  /*08a0*/  @!P1 IMAD.SHL.U32 R3, R3, 0x2, RZ ;  /* 0x0000000203039824 */ /* 0x000fca00078e00ff */
[----:B------:R-:W-:Y:S01]  /*08b0*/  LOP3.LUT R3, R3, 0x80000000, R0, 0xf8, !PT ;  /* 0x8000000003037812 */ /* 0x000fe200078ef800 */
[----:B------:R-:W-:Y:S06]  /*08c0*/  BRA `(.L_x_19) ;  /* 0x0000000000047947 */ /* 0x000fec0003800000 */
.L_x_20:
[----:B------:R2:W3:Y:S02]  /*08d0*/  MUFU.RCP R3, R0 ;  /* 0x0000000000037308 */ /* 0x0004e40000001000 */
.L_x_19:
[----:B------:R-:W-:-:S04]  /*08e0*/  MOV R7, 0x0 ;  /* 0x0000000000077802 */ /* 0x000fc80000000f00 */
[----:B0123--:R-:W-:Y:S05]  /*08f0*/  RET.REL.NODEC R6 `(_Z11updateTableiPKiiiPKfiiiPfS2_S3_) ;  /* 0xfffffff406c07950 */ /* 0x00ffea0003c3ffff */
.L_x_21:
        /* <DEDUP_REMOVED lines=16> */
.L_x_80:


//--------------------- .text._Z19semanticTableUpdateyiiPKfiiiPfS1_i --------------------------
	.section	.text._Z19semanticTableUpdateyiiPKfiiiPfS1_i,"ax",@progbits
	.align	128
        .global         _Z19semanticTableUpdateyiiPKfiiiPfS1_i
        .type           _Z19semanticTableUpdateyiiPKfiiiPfS1_i,@function
        .size           _Z19semanticTableUpdateyiiPKfiiiPfS1_i,(.L_x_82 - _Z19semanticTableUpdateyiiPKfiiiPfS1_i)
        .other          _Z19semanticTableUpdateyiiPKfiiiPfS1_i,@"STO_CUDA_ENTRY STV_DEFAULT"
_Z19semanticTableUpdateyiiPKfiiiPfS1_i:
.text._Z19semanticTableUpdateyiiPKfiiiPfS1_i:
[----:B------:R-:W-:Y:S01]  /*0000*/  LDC R1, c[0x0][0x37c] ;  /* 0x0000df00ff017b82 */ /* 0x000fe20000000800 */
[----:B------:R-:W0:Y:S07]  /*0010*/  S2R R3, SR_TID.X ;  /* 0x0000000000037919 */ /* 0x000e2e0000002100 */
[----:B------:R-:W0:Y:S01]  /*0020*/  S2UR UR4, SR_CTAID.X ;  /* 0x00000000000479c3 */ /* 0x000e220000002500 */
[----:B------:R-:W-:Y:S01]  /*0030*/  HFMA2 R8, -RZ, RZ, -3, 0 ;  /* 0xc2000000ff087431 */ /* 0x000fe200000001ff */
[----:B------:R-:W1:Y:S06]  /*0040*/  S2R R5, SR_TID.Y ;  /* 0x0000000000057919 */ /* 0x000e6c0000002200 */
[----:B------:R-:W0:Y:S08]  /*0050*/  LDC R0, c[0x0][0x360] ;  /* 0x0000d800ff007b82 */ /* 0x000e300000000800 */
[----:B------:R-:W1:Y:S08]  /*0060*/  S2UR UR5, SR_CTAID.Y ;  /* 0x00000000000579c3 */ /* 0x000e700000002600 */
[----:B------:R-:W1:Y:S01]  /*0070*/  LDC R4, c[0x0][0x364] ;  /* 0x0000d900ff047b82 */ /* 0x000e620000000800 */
[----:B0-----:R-:W-:Y:S01]  /*0080*/  IMAD R0, R0, UR4, R3 ;  /* 0x0000000400007c24 */ /* 0x001fe2000f8e0203 */
[----:B------:R-:W0:Y:S04]  /*0090*/  LDCU UR4, c[0x0][0x380] ;  /* 0x00007000ff0477ac */ /* 0x000e280008000800 */
[----:B------:R-:W-:Y:S01]  /*00a0*/  I2FP.F32.S32 R2, R0 ;  /* 0x0000000000027245 */ /* 0x000fe20000201400 */
[----:B-1----:R-:W-:Y:S01]  /*00b0*/  IMAD R4, R4, UR5, R5 ;  /* 0x0000000504047c24 */ /* 0x002fe2000f8e0205 */
[----:B------:R-:W-:-:S04]  /*00c0*/  UMOV UR5, URZ ;  /* 0x000000ff00057c82 */ /* 0x000fc80008000000 */
[----:B------:R-:W-:-:S04]  /*00d0*/  I2FP.F32.U32 R3, R4 ;  /* 0x0000000400037245 */ /* 0x000fc80000201000 */
[----:B0-----:R0:W5:Y:S01]  /*00e0*/  TEX.LL RZ, R8, R2, R8, UR4, 2D, 0x1 ;  /* 0x28ff040802087f60 */ /* 0x00116200089e01ff */
[C---:B------:R-:W-:Y:S01]  /*00f0*/  VIMNMX.U32 R5, PT, PT, R4.reuse, 0x10, !PT ;  /* 0x0000001004057848 */ /* 0x040fe20007fe0000 */
[----:B------:R-:W-:Y:S01]  /*0100*/  BSSY.RECONVERGENT B0, `(.L_x_22) ;  /* 0x0000021000007945 */ /* 0x000fe20003800200 */
[----:B------:R-:W-:Y:S02]  /*0110*/  VIMNMX.U32 R6, PT, PT, R4, 0x1d0, !PT ;  /* 0x000001d004067848 */ /* 0x000fe40007fe0000 */
[----:B------:R-:W-:Y:S02]  /*0120*/  IADD3 R10, PT, PT, R5, -0x10, RZ ;  /* 0xfffffff0050a7810 */ /* 0x000fe40007ffe0ff */
[----:B------:R-:W-:-:S04]  /*0130*/  IADD3 R7, PT, PT, R6, 0x10, RZ ;  /* 0x0000001006077810 */ /* 0x000fc80007ffe0ff */
[----:B------:R-:W-:-:S13]  /*0140*/  ISETP.GE.U32.AND P0, PT, R10, R7, PT ;  /* 0x000000070a00720c */ /* 0x000fda0003f06070 */
[----:B0-----:R-:W-:Y:S05]  /*0150*/  @P0 BRA `(.L_x_23) ;  /* 0x00000000006c0947 */ /* 0x001fea0003800000 */
[C---:B------:R-:W-:Y:S02]  /*0160*/  VIMNMX R5, PT, PT, R0.reuse, 0x10, !PT ;  /* 0x0000001000057848 */ /* 0x040fe40007fe0100 */
[----:B------:R-:W-:Y:S02]  /*0170*/  VIMNMX R6, PT, PT, R0, 0x270, PT ;  /* 0x0000027000067848 */ /* 0x000fe40003fe0100 */
[----:B------:R-:W-:Y:S02]  /*0180*/  IADD3 R5, PT, PT, R5, -0x10, RZ ;  /* 0xfffffff005057810 */ /* 0x000fe40007ffe0ff */
[----:B------:R-:W-:-:S07]  /*0190*/  IADD3 R6, PT, PT, R6, 0x10, RZ ;  /* 0x0000001006067810 */ /* 0x000fce0007ffe0ff */
.L_x_27:
[----:B------:R-:W-:Y:S01]  /*01a0*/  ISETP.GE.AND P0, PT, R5, R6, PT ;  /* 0x000000060500720c */ /* 0x000fe20003f06270 */
[----:B------:R-:W-:-:S12]  /*01b0*/  BSSY.RELIABLE B1, `(.L_x_24) ;  /* 0x0000012000017945 */ /* 0x000fd80003800100 */
[----:B------:R-:W-:Y:S05]  /*01c0*/  @P0 BRA `(.L_x_25) ;  /* 0x0000000000340947 */ /* 0x000fea0003800000 */
[----:B------:R-:W-:Y:S02]  /*01d0*/  MOV R9, R5 ;  /* 0x0000000500097202 */ /* 0x000fe40000000f00 */
[----:B------:R-:W-:-:S07]  /*01e0*/  I2FP.F32.U32 R13, R10 ;  /* 0x0000000a000d7245 */ /* 0x000fce0000201000 */
.L_x_26:
[----:B------:R-:W0:Y:S01]  /*01f0*/  LDCU UR4, c[0x0][0x380] ;  /* 0x00007000ff0477ac */ /* 0x000e220008000800 */
[----:B------:R-:W-:Y:S01]  /*0200*/  HFMA2 R11, -RZ, RZ, -3, 0 ;  /* 0xc2000000ff0b7431 */ /* 0x000fe200000001ff */
[----:B------:R-:W-:Y:S01]  /*0210*/  I2FP.F32.U32 R12, R9 ;  /* 0x00000009000c7245 */ /* 0x000fe20000201000 */
[----:B------:R-:W-:-:S04]  /*0220*/  UMOV UR5, URZ ;  /* 0x000000ff00057c82 */ /* 0x000fc80008000000 */
[----:B0-----:R-:W5:Y:S02]  /*0230*/  TEX.LL RZ, R11, R12, R11, UR4, 2D, 0x1 ;  /* 0x28ff040b0c0b7f60 */ /* 0x001f6400089e01ff */
[----:B-----5:R-:W-:-:S13]  /*0240*/  ISETP.NE.AND P0, PT, R11, R8, PT ;  /* 0x000000080b00720c */ /* 0x020fda0003f05270 */
[----:B------:R-:W-:Y:S05]  /*0250*/  @!P0 BREAK.RELIABLE B1 ;  /* 0x0000000000018942 */ /* 0x000fea0003800100 */
[----:B------:R-:W-:Y:S05]  /*0260*/  @!P0 BRA `(.L_x_23) ;  /* 0x0000000000288947 */ /* 0x000fea0003800000 */
[----:B------:R-:W-:-:S04]  /*0270*/  IADD3 R9, PT, PT, R9, 0x1, RZ ;  /* 0x0000000109097810 */ /* 0x000fc80007ffe0ff */
[----:B------:R-:W-:-:S13]  /*0280*/  ISETP.NE.AND P0, PT, R9, R6, PT ;  /* 0x000000060900720c */ /* 0x000fda0003f05270 */
[----:B------:R-:W-:Y:S05]  /*0290*/  @P0 BRA `(.L_x_26) ;  /* 0xfffffffc00d40947 */ /* 0x000fea000383ffff */
.L_x_25:
[----:B-----5:R-:W-:-:S13]  /*02a0*/  ISETP.NE.AND P0, PT, R11, R8, PT ;  /* 0x000000080b00720c */ /* 0x020fda0003f05270 */
[----:B------:R-:W-:Y:S05]  /*02b0*/  @!P0 BREAK.RELIABLE B1 ;  /* 0x0000000000018942 */ /* 0x000fea0003800100 */
[----:B------:R-:W-:Y:S05]  /*02c0*/  @!P0 BRA `(.L_x_23) ;  /* 0x0000000000108947 */ /* 0x000fea0003800000 */
[----:B------:R-:W-:Y:S05]  /*02d0*/  BSYNC.RELIABLE B1 ;  /* 0x0000000000017941 */ /* 0x000fea0003800100 */
.L_x_24:
[----:B------:R-:W-:-:S04]  /*02e0*/  IADD3 R10, PT, PT, R10, 0x1, RZ ;  /* 0x000000010a0a7810 */ /* 0x000fc80007ffe0ff */
[----:B------:R-:W-:-:S13]  /*02f0*/  ISETP.GE.U32.AND P0, PT, R10, R7, PT ;  /* 0x000000070a00720c */ /* 0x000fda0003f06070 */
[----:B------:R-:W-:Y:S05]  /*0300*/  @!P0 BRA `(.L_x_27) ;  /* 0xfffffffc00a48947 */ /* 0x000fea000383ffff */
.L_x_23:
[----:B------:R-:W-:Y:S05]  /*0310*/  BSYNC.RECONVERGENT B0 ;  /* 0x0000000000007941 */ /* 0x000fea0003800200 */
.L_x_22:
[----:B------:R-:W-:Y:S05]  /*0320*/  WARPSYNC.ALL ;  /* 0x0000000000007948 */ /* 0x000fea0003800000 */
[----:B------:R-:W-:Y:S02]  /*0330*/  ISETP.NE.AND P1, PT, R9, R0, PT ;  /* 0x000000000900720c */ /* 0x000fe40003f25270 */
[----:B------:R-:W-:Y:S02]  /*0340*/  ISETP.NE.AND P0, PT, R10, R4, PT ;  /* 0x000000040a00720c */ /* 0x000fe40003f05270 */
[----:B-----5:R-:W-:-:S04]  /*0350*/  SEL R0, R8, RZ, !P1 ;  /* 0x000000ff08007207 */ /* 0x020fc80004800000 */
[----:B------:R-:W-:-:S04]  /*0360*/  SEL R0, R0, RZ, !P0 ;  /* 0x000000ff00007207 */ /* 0x000fc80004000000 */
[----:B------:R-:W-:-:S13]  /*0370*/  ISETP.GE.AND P0, PT, R0, 0x1, PT ;  /* 0x000000010000780c */ /* 0x000fda0003f06270 */
[----:B------:R-:W-:Y:S05]  /*0380*/  @!P0 EXIT ;  /* 0x000000000000894d */ /* 0x000fea0003800000 */
[----:B------:R-:W0:Y:S01]  /*0390*/  LDCU UR4, c[0x0][0x388] ;  /* 0x00007100ff0477ac */ /* 0x000e220008000800 */
[----:B------:R-:W-:Y:S01]  /*03a0*/  BSSY.RECONVERGENT B2, `(.L_x_28) ;  /* 0x000000d000027945 */ /* 0x000fe20003800200 */
[----:B0-----:R-:W-:-:S04]  /*03b0*/  I2FP.F32.S32 R7, UR4 ;  /* 0x0000000400077c45 */ /* 0x001fc80008201400 */
[----:B------:R-:W0:Y:S08]  /*03c0*/  MUFU.RCP R4, R7 ;  /* 0x0000000700047308 */ /* 0x000e300000001000 */
[----:B------:R-:W1:Y:S01]  /*03d0*/  FCHK P0, R2, R7 ;  /* 0x0000000702007302 */ /* 0x000e620000000000 */
[----:B0-----:R-:W-:-:S04]  /*03e0*/  FFMA R5, -R7, R4, 1 ;  /* 0x3f80000007057423 */ /* 0x001fc80000000104 */
[----:B------:R-:W-:-:S04]  /*03f0*/  FFMA R5, R4, R5, R4 ;  /* 0x0000000504057223 */ /* 0x000fc80000000004 */
[----:B------:R-:W-:-:S04]  /*0400*/  FFMA R4, R2, R5, RZ ;  /* 0x0000000502047223 */ /* 0x000fc800000000ff */
[----:B------:R-:W-:-:S04]  /*0410*/  FFMA R6, -R7, R4, R2 ;  /* 0x0000000407067223 */ /* 0x000fc80000000102 */
[----:B------:R-:W-:Y:S01]  /*0420*/  FFMA R4, R5, R6, R4 ;  /* 0x0000000605047223 */ /* 0x000fe20000000004 */
[----:B-1----:R-:W-:Y:S06]  /*0430*/  @!P0 BRA `(.L_x_29) ;  /* 0x00000000000c8947 */ /* 0x002fec0003800000 */
[----:B------:R-:W-:-:S07]  /*0440*/  MOV R8, 0x460 ;  /* 0x0000046000087802 */ /* 0x000fce0000000f00 */
[----:B------:R-:W-:Y:S05]  /*0450*/  CALL.REL.NOINC `($__internal_2_$__cuda_sm3x_div_rn_noftz_f32_slowpath) ;  /* 0x0000002000247944 */ /* 0x000fea0003c00000 */
[----:B------:R-:W-:-:S07]  /*0460*/  MOV R4, R2 ;  /* 0x0000000200047202 */ /* 0x000fce0000000f00 */
.L_x_29:
[----:B------:R-:W-:Y:S05]  /*0470*/  BSYNC.RECONVERGENT B2 ;  /* 0x0000000000027941 */ /* 0x000fea0003800200 */
.L_x_28:
[----:B------:R-:W0:Y:S01]  /*0480*/  LDCU UR4, c[0x0][0x38c] ;  /* 0x00007180ff0477ac */ /* 0x000e220008000800 */
[----:B------:R-:W-:Y:S01]  /*0490*/  BSSY.RECONVERGENT B2, `(.L_x_30) ;  /* 0x0000011000027945 */ /* 0x000fe20003800200 */
[----:B0-----:R-:W-:Y:S01]  /*04a0*/  I2FP.F32.S32 R7, UR4 ;  /* 0x0000000400077c45 */ /* 0x001fe20008201400 */
[----:B------:R-:W0:Y:S03]  /*04b0*/  LDCU UR4, c[0x0][0x398] ;  /* 0x00007300ff0477ac */ /* 0x000e260008000800 */
[----:B------:R-:W1:Y:S08]  /*04c0*/  MUFU.RCP R2, R7 ;  /* 0x0000000700027308 */ /* 0x000e700000001000 */
[----:B------:R-:W2:Y:S01]  /*04d0*/  FCHK P0, R3, R7 ;  /* 0x0000000703007302 */ /* 0x000ea20000000000 */
[----:B0-----:R-:W-:Y:S01]  /*04e0*/  I2FP.F32.S32 R5, UR4 ;  /* 0x0000000400057c45 */ /* 0x001fe20008201400 */
[----:B-1----:R-:W-:-:S04]  /*04f0*/  FFMA R9, -R7, R2, 1 ;  /* 0x3f80000007097423 */ /* 0x002fc80000000102 */
[----:B------:R-:W-:Y:S01]  /*0500*/  FMUL R5, R5, R4 ;  /* 0x0000000405057220 */ /* 0x000fe20000400000 */
[----:B------:R-:W-:-:S04]  /*0510*/  FFMA R2, R2, R9, R2 ;  /* 0x0000000902027223 */ /* 0x000fc80000000002 */
[----:B------:R-:W-:Y:S01]  /*0520*/  FFMA R9, R3, R2, RZ ;  /* 0x0000000203097223 */ /* 0x000fe200000000ff */
[----:B------:R-:W0:Y:S03]  /*0530*/  F2I.TRUNC.NTZ R5, R5 ;  /* 0x0000000500057305 */ /* 0x000e26000020f100 */
[----:B------:R-:W-:-:S04]  /*0540*/  FFMA R4, -R7, R9, R3 ;  /* 0x0000000907047223 */ /* 0x000fc80000000103 */
[----:B------:R-:W-:Y:S01]  /*0550*/  FFMA R2, R2, R4, R9 ;  /* 0x0000000402027223 */ /* 0x000fe20000000009 */
[----:B--2---:R-:W-:Y:S06]  /*0560*/  @!P0 BRA `(.L_x_31) ;  /* 0x00000000000c8947 */ /* 0x004fec0003800000 */
[----:B------:R-:W-:Y:S02]  /*0570*/  MOV R2, R3 ;  /* 0x0000000300027202 */ /* 0x000fe40000000f00 */
[----:B------:R-:W-:-:S07]  /*0580*/  MOV R8, 0x5a0 ;  /* 0x000005a000087802 */ /* 0x000fce0000000f00 */
[----:B0-----:R-:W-:Y:S05]  /*0590*/  CALL.REL.NOINC `($__internal_2_$__cuda_sm3x_div_rn_noftz_f32_slowpath) ;  /* 0x0000001c00d47944 */ /* 0x001fea0003c00000 */
.L_x_31:
[----:B------:R-:W-:Y:S05]  /*05a0*/  BSYNC.RECONVERGENT B2 ;  /* 0x0000000000027941 */ /* 0x000fea0003800200 */
.L_x_30:
[----:B------:R-:W1:Y:S01]  /*05b0*/  LDC.64 R8, c[0x0][0x398] ;  /* 0x0000e600ff087b82 */ /* 0x000e620000000a00 */
[----:B------:R-:W2:Y:S01]  /*05c0*/  LDCU UR4, c[0x0][0x3a0] ;  /* 0x00007400ff0477ac */ /* 0x000ea20008000800 */
[----:B------:R-:W-:Y:S01]  /*05d0*/  HFMA2 R7, -RZ, RZ, 0, 0 ;  /* 0x00000000ff077431 */ /* 0x000fe200000001ff */
[----:B------:R-:W3:Y:S05]  /*05e0*/  LDCU.64 UR8, c[0x0][0x358] ;  /* 0x00006b00ff0877ac */ /* 0x000eea0008000a00 */
[----:B------:R-:W4:Y:S08]  /*05f0*/  LDC.64 R12, c[0x0][0x390] ;  /* 0x0000e400ff0c7b82 */ /* 0x000f300000000a00 */
[----:B------:R-:W0:Y:S01]  /*0600*/  LDC.64 R14, c[0x0][0x3a8] ;  /* 0x0000ea00ff0e7b82 */ /* 0x000e220000000a00 */
[----:B--2---:R-:W-:Y:S01]  /*0610*/  UISETP.GE.AND UP0, UPT, UR4, 0x1, UPT ;  /* 0x000000010400788c */ /* 0x004fe2000bf06270 */
[----:B-1----:R-:W-:-:S05]  /*0620*/  I2FP.F32.S32 R3, R9 ;  /* 0x0000000900037245 */ /* 0x002fca0000201400 */
[----:B------:R-:W-:-:S06]  /*0630*/  FMUL R2, R3, R2 ;  /* 0x0000000203027220 */ /* 0x000fcc0000400000 */
[----:B------:R-:W1:Y:S01]  /*0640*/  F2I.TRUNC.NTZ R2, R2 ;  /* 0x0000000200027305 */ /* 0x000e62000020f100 */
[----:B0-----:R-:W-:-:S04]  /*0650*/  IMAD.WIDE.U32 R14, R0, 0x4, R14 ;  /* 0x00000004000e7825 */ /* 0x001fc800078e000e */
[----:B-1----:R-:W-:-:S04]  /*0660*/  IMAD R5, R2, R8, R5 ;  /* 0x0000000802057224 */ /* 0x002fc800078e0205 */
[----:B----4-:R-:W-:Y:S01]  /*0670*/  IMAD.WIDE R12, R5, 0x4, R12 ;  /* 0x00000004050c7825 */ /* 0x010fe200078e020c */
[----:B---3--:R-:W-:Y:S06]  /*0680*/  BRA.U !UP0, `(.L_x_32) ;  /* 0x0000000d08c87547 */ /* 0x008fec000b800000 */
[----:B------:R-:W-:Y:S01]  /*0690*/  UISETP.GE.U32.AND UP0, UPT, UR4, 0x10, UPT ;  /* 0x000000100400788c */ /* 0x000fe2000bf06070 */
[----:B------:R-:W-:Y:S01]  /*06a0*/  IMAD R2, R8, R9, RZ ;  /* 0x0000000908027224 */ /* 0x000fe200078e02ff */
[----:B------:R-:W-:Y:S01]  /*06b0*/  MOV R7, RZ ;  /* 0x000000ff00077202 */ /* 0x000fe20000000f00 */
[----:B------:R-:W-:Y:S01]  /*06c0*/  ULOP3.LUT UR5, UR4, 0xf, URZ, 0xc0, !UPT ;  /* 0x0000000f04057892 */ /* 0x000fe2000f8ec0ff */
[----:B------:R-:W-:Y:S02]  /*06d0*/  MOV R4, R14 ;  /* 0x0000000e00047202 */ /* 0x000fe40000000f00 */
[----:B------:R-:W-:-:S03]  /*06e0*/  MOV R5, R15 ;  /* 0x0000000f00057202 */ /* 0x000fc60000000f00 */
[----:B------:R-:W-:Y:S06]  /*06f0*/  BRA.U !UP0, `(.L_x_33) ;  /* 0x0000000508f07547 */ /* 0x000fec000b800000 */
[----:B------:R-:W-:Y:S01]  /*0700*/  ULOP3.LUT UR4, UR4, 0x7ffffff0, URZ, 0xc0, !UPT ;  /* 0x7ffffff004047892 */ /* 0x000fe2000f8ec0ff */
[----:B------:R-:W-:Y:S02]  /*0710*/  MOV R7, RZ ;  /* 0x000000ff00077202 */ /* 0x000fe40000000f00 */
[----:B------:R-:W-:Y:S01]  /*0720*/  MOV R16, R14 ;  /* 0x0000000e00107202 */ /* 0x000fe20000000f00 */
[----:B------:R-:W-:Y:S01]  /*0730*/  UIADD3 UR4, UPT, UPT, -UR4, URZ, URZ ;  /* 0x000000ff04047290 */ /* 0x000fe2000fffe1ff */
[----:B------:R-:W-:-:S11]  /*0740*/  MOV R17, R15 ;  /* 0x0000000f00117202 */ /* 0x000fd60000000f00 */
.L_x_34:
[----:B------:R-:W2:Y:S01]  /*0750*/  LDG.E R10, desc[UR8][R12.64] ;  /* 0x000000080c0a7981 */ /* 0x000ea2000c1e1900 */
[----:B------:R-:W0:Y:S03]  /*0760*/  LDC R4, c[0x0][0x3b8] ;  /* 0x0000ee00ff047b82 */ /* 0x000e260000000800 */
[----:B-1----:R-:W2:Y:S01]  /*0770*/  LDG.E R3, desc[UR8][R16.64] ;  /* 0x0000000810037981 */ /* 0x002ea2000c1e1900 */
[----:B------:R-:W-:-:S04]  /*0780*/  IMAD.WIDE R8, R2, 0x4, R12 ;  /* 0x0000000402087825 */ /* 0x000fc800078e020c */
[----:B0-----:R-:W-:-:S04]  /*0790*/  IMAD.WIDE R18, R4, 0x4, R16 ;  /* 0x0000000404127825 */ /* 0x001fc800078e0210 */
[----:B--2---:R-:W-:-:S05]  /*07a0*/  FMUL R10, R10, R3 ;  /* 0x000000030a0a7220 */ /* 0x004fca0000400000 */
[----:B------:R-:W-:Y:S04]  /*07b0*/  STG.E desc[UR8][R16.64], R10 ;  /* 0x0000000a10007986 */ /* 0x000fe8000c101908 */
[----:B------:R-:W2:Y:S04]  /*07c0*/  LDG.E R6, desc[UR8][R8.64] ;  /* 0x0000000808067981 */ /* 0x000ea8000c1e1900 */
[----:B------:R-:W2:Y:S01]  /*07d0*/  LDG.E R3, desc[UR8][R18.64] ;  /* 0x0000000812037981 */ /* 0x000ea2000c1e1900 */
[----:B------:R-:W-:-:S04]  /*07e0*/  IMAD.WIDE R26, R2, 0x8, R12 ;  /* 0x00000008021a7825 */ /* 0x000fc800078e020c */
[----:B------:R-:W-:-:S04]  /*07f0*/  IMAD.WIDE R20, R4, 0x4, R18 ;  /* 0x0000000404147825 */ /* 0x000fc800078e0212 */
[----:B--2---:R-:W-:-:S05]  /*0800*/  FMUL R6, R6, R3 ;  /* 0x0000000306067220 */ /* 0x004fca0000400000 */
[----:B------:R0:W-:Y:S04]  /*0810*/  STG.E desc[UR8][R18.64], R6 ;  /* 0x0000000612007986 */ /* 0x0001e8000c101908 */
[----:B------:R-:W2:Y:S04]  /*0820*/  LDG.E R5, desc[UR8][R26.64] ;  /* 0x000000081a057981 */ /* 0x000ea8000c1e1900 */
[----:B------:R-:W2:Y:S01]  /*0830*/  LDG.E R22, desc[UR8][R20.64] ;  /* 0x0000000814167981 */ /* 0x000ea2000c1e1900 */
[----:B------:R-:W-:-:S04]  /*0840*/  IMAD.WIDE R28, R2, 0xc, R12 ;  /* 0x0000000c021c7825 */ /* 0x000fc800078e020c */
[----:B--2---:R-:W-:Y:S01]  /*0850*/  FMUL R5, R5, R22 ;  /* 0x0000001605057220 */ /* 0x004fe20000400000 */
[----:B------:R-:W-:-:S04]  /*0860*/  IMAD.WIDE R22, R4, 0x4, R20 ;  /* 0x0000000404167825 */ /* 0x000fc800078e0214 */
[----:B------:R1:W-:Y:S04]  /*0870*/  STG.E desc[UR8][R20.64], R5 ;  /* 0x0000000514007986 */ /* 0x0003e8000c101908 */
[----:B------:R2:W3:Y:S04]  /*0880*/  LDG.E R8, desc[UR8][R28.64] ;  /* 0x000000081c087981 */ /* 0x0004e8000c1e1900 */
[----:B------:R-:W3:Y:S01]  /*0890*/  LDG.E R3, desc[UR8][R22.64] ;  /* 0x0000000816037981 */ /* 0x000ee2000c1e1900 */
[----:B------:R-:W-:-:S04]  /*08a0*/  IMAD.WIDE R24, R4, 0x4, R22 ;  /* 0x0000000404187825 */ /* 0x000fc800078e0216 */
[----:B--2---:R-:W-:-:S04]  /*08b0*/  IMAD.WIDE R28, R2, 0x10, R12 ;  /* 0x00000010021c7825 */ /* 0x004fc800078e020c */
[----:B---3--:R-:W-:-:S05]  /*08c0*/  FMUL R8, R8, R3 ;  /* 0x0000000308087220 */ /* 0x008fca0000400000 */
[----:B------:R2:W-:Y:S04]  /*08d0*/  STG.E desc[UR8][R22.64], R8 ;  /* 0x0000000816007986 */ /* 0x0005e8000c101908 */
[----:B------:R-:W3:Y:S04]  /*08e0*/  LDG.E R3, desc[UR8][R28.64] ;  /* 0x000000081c037981 */ /* 0x000ee8000c1e1900 */
[----:B0-----:R-:W3:Y:S01]  /*08f0*/  LDG.E R18, desc[UR8][R24.64] ;  /* 0x0000000818127981 */ /* 0x001ee2000c1e1900 */
[----:B------:R-:W-:-:S04]  /*0900*/  IMAD.WIDE R26, R4, 0x4, R24 ;  /* 0x00000004041a7825 */ /* 0x000fc800078e0218 */
[----:B---3--:R-:W-:Y:S01]  /*0910*/  FMUL R3, R3, R18 ;  /* 0x0000001203037220 */ /* 0x008fe20000400000 */
[----:B------:R-:W-:-:S04]  /*0920*/  IMAD.WIDE R18, R2, 0x14, R12 ;  /* 0x0000001402127825 */ /* 0x000fc800078e020c */
[----:B------:R0:W-:Y:S04]  /*0930*/  STG.E desc[UR8][R24.64], R3 ;  /* 0x0000000318007986 */ /* 0x0001e8000c101908 */
[----:B------:R3:W4:Y:S04]  /*0940*/  LDG.E R9, desc[UR8][R18.64] ;  /* 0x0000000812097981 */ /* 0x000728000c1e1900 */
[----:B-1----:R-:W4:Y:S01]  /*0950*/  LDG.E R20, desc[UR8][R26.64] ;  /* 0x000000081a147981 */ /* 0x002f22000c1e1900 */
[----:B--2---:R-:W-:-:S04]  /*0960*/  IMAD.WIDE R22, R4, 0x4, R26 ;  /* 0x0000000404167825 */ /* 0x004fc800078e021a */
[----:B---3--:R-:W-:-:S04]  /*0970*/  IMAD.WIDE R18, R2, 0x18, R12 ;  /* 0x0000001802127825 */ /* 0x008fc800078e020c */
[----:B----4-:R-:W-:-:S05]  /*0980*/  FMUL R9, R9, R20 ;  /* 0x0000001409097220 */ /* 0x010fca0000400000 */
[----:B------:R1:W-:Y:S04]  /*0990*/  STG.E desc[UR8][R26.64], R9 ;  /* 0x000000091a007986 */ /* 0x0003e8000c101908 */
[----:B------:R-:W2:Y:S04]  /*09a0*/  LDG.E R28, desc[UR8][R18.64] ;  /* 0x00000008121c7981 */ /* 0x000ea8000c1e1900 */
[----:B------:R-:W2:Y:S01]  /*09b0*/  LDG.E R11, desc[UR8][R22.64] ;  /* 0x00000008160b7981 */ /* 0x000ea2000c1e1900 */
[----:B------:R-:W-:-:S04]  /*09c0*/  IMAD.WIDE R20, R2, 0x1c, R12 ;  /* 0x0000001c02147825 */ /* 0x000fc800078e020c */
[----:B0-----:R-:W-:-:S04]  /*09d0*/  IMAD.WIDE R24, R4, 0x4, R22 ;  /* 0x0000000404187825 */ /* 0x001fc800078e0216 */
[----:B--2---:R-:W-:-:S05]  /*09e0*/  FMUL R28, R28, R11 ;  /* 0x0000000b1c1c7220 */ /* 0x004fca0000400000 */
[----:B------:R0:W-:Y:S04]  /*09f0*/  STG.E desc[UR8][R22.64], R28 ;  /* 0x0000001c16007986 */ /* 0x0001e8000c101908 */
[----:B------:R-:W1:Y:S04]  /*0a00*/  LDG.E R20, desc[UR8][R20.64] ;  /* 0x0000000814147981 */ /* 0x000e68000c1e1900 */
[----:B------:R-:W1:Y:S01]  /*0a10*/  LDG.E R11, desc[UR8][R24.64] ;  /* 0x00000008180b7981 */ /* 0x000e62000c1e1900 */
[----:B------:R-:W-:-:S04]  /*0a20*/  IMAD.WIDE R18, R2, 0x20, R12 ;  /* 0x0000002002127825 */ /* 0x000fc800078e020c */
[----:B-1----:R-:W-:Y:S01]  /*0a30*/  FMUL R27, R20, R11 ;  /* 0x0000000b141b7220 */ /* 0x002fe20000400000 */
[----:B------:R-:W-:-:S04]  /*0a40*/  IMAD.WIDE R20, R4, 0x4, R24 ;  /* 0x0000000404147825 */ /* 0x000fc800078e0218 */
[----:B------:R1:W-:Y:S04]  /*0a50*/  STG.E desc[UR8][R24.64], R27 ;  /* 0x0000001b18007986 */ /* 0x0003e8000c101908 */
[----:B------:R-:W2:Y:S04]  /*0a60*/  LDG.E R18, desc[UR8][R18.64] ;  /* 0x0000000812127981 */ /* 0x000ea8000c1e1900 */
[----:B------:R-:W2:Y:S01]  /*0a70*/  LDG.E R11, desc[UR8][R20.64] ;  /* 0x00000008140b7981 */ /* 0x000ea2000c1e1900 */
[----:B0-----:R-:W-:-:S04]  /*0a80*/  IMAD.WIDE R22, R4, 0x4, R20 ;  /* 0x0000000404167825 */ /* 0x001fc800078e0214 */
[----:B--2---:R-:W-:Y:S01]  /*0a90*/  FMUL R26, R18, R11 ;  /* 0x0000000b121a7220 */ /* 0x004fe20000400000 */
[----:B------:R-:W-:-:S04]  /*0aa0*/  IMAD.WIDE R18, R2, 0x24, R12 ;  /* 0x0000002402127825 */ /* 0x000fc800078e020c */
[----:B------:R0:W-:Y:S04]  /*0ab0*/  STG.E desc[UR8][R20.64], R26 ;  /* 0x0000001a14007986 */ /* 0x0001e8000c101908 */
[----:B------:R-:W2:Y:S04]  /*0ac0*/  LDG.E R11, desc[UR8][R18.64] ;  /* 0x00000008120b7981 */ /* 0x000ea8000c1e1900 */
[----:B------:R-:W2:Y:S01]  /*0ad0*/  LDG.E R29, desc[UR8][R22.64] ;  /* 0x00000008161d7981 */ /* 0x000ea2000c1e1900 */
[----:B-1----:R-:W-:-:S04]  /*0ae0*/  IMAD.WIDE R24, R2, 0x28, R12 ;  /* 0x0000002802187825 */ /* 0x002fc800078e020c */
[----:B0-----:R-:W-:-:S04]  /*0af0*/  IMAD.WIDE R20, R4, 0x4, R22 ;  /* 0x0000000404147825 */ /* 0x001fc800078e0216 */
[----:B--2---:R-:W-:-:S05]  /*0b00*/  FMUL R11, R11, R29 ;  /* 0x0000001d0b0b7220 */ /* 0x004fca0000400000 */
[----:B------:R-:W-:Y:S04]  /*0b10*/  STG.E desc[UR8][R22.64], R11 ;  /* 0x0000000b16007986 */ /* 0x000fe8000c101908 */
[----:B------:R-:W2:Y:S04]  /*0b20*/  LDG.E R24, desc[UR8][R24.64] ;  /* 0x0000000818187981 */ /* 0x000ea8000c1e1900 */
[----:B------:R-:W2:Y:S01]  /*0b30*/  LDG.E R29, desc[UR8][R20.64] ;  /* 0x00000008141d7981 */ /* 0x000ea2000c1e1900 */
[----:B------:R-:W-:-:S04]  /*0b40*/  IMAD.WIDE R18, R2, 0x2c, R12 ;  /* 0x0000002c02127825 */ /* 0x000fc800078e020c */
[----:B--2---:R-:W-:-:S05]  /*0b50*/  FMUL R29, R24, R29 ;  /* 0x0000001d181d7220 */ /* 0x004fca0000400000 */
[----:B------:R0:W-:Y:S04]  /*0b60*/  STG.E desc[UR8][R20.64], R29 ;  /* 0x0000001d14007986 */ /* 0x0001e8000c101908 */
[----:B------:R-:W2:Y:S01]  /*0b70*/  LDG.E R19, desc[UR8][R18.64] ;  /* 0x0000000812137981 */ /* 0x000ea2000c1e1900 */
[----:B0-----:R-:W-:-:S05]  /*0b80*/  IMAD.WIDE R20, R4, 0x4, R20 ;  /* 0x0000000404147825 */ /* 0x001fca00078e0214 */
[----:B------:R-:W2:Y:S01]  /*0b90*/  LDG.E R18, desc[UR8][R20.64] ;  /* 0x0000000814127981 */ /* 0x000ea2000c1e1900 */
[----:B------:R-:W-:-:S04]  /*0ba0*/  IMAD.WIDE R24, R2, 0x30, R12 ;  /* 0x0000003002187825 */ /* 0x000fc800078e020c */
[----:B------:R-:W-:-:S04]  /*0bb0*/  IMAD.WIDE R22, R4, 0x4, R20 ;  /* 0x0000000404167825 */ /* 0x000fc800078e0214 */
[----:B--2---:R-:W-:-:S05]  /*0bc0*/  FMUL R19, R19, R18 ;  /* 0x0000001213137220 */ /* 0x004fca0000400000 */
[----:B------:R0:W-:Y:S04]  /*0bd0*/  STG.E desc[UR8][R20.64], R19 ;  /* 0x0000001314007986 */ /* 0x0001e8000c101908 */
[----:B------:R-:W2:Y:S04]  /*0be0*/  LDG.E R24, desc[UR8][R24.64] ;  /* 0x0000000818187981 */ /* 0x000ea8000c1e1900 */
[----:B------:R-:W2:Y:S01]  /*0bf0*/  LDG.E R25, desc[UR8][R22.64] ;  /* 0x0000000816197981 */ /* 0x000ea2000c1e1900 */
[----:B0-----:R-:W-:-:S04]  /*0c00*/  IMAD.WIDE R20, R2, 0x34, R12 ;  /* 0x0000003402147825 */ /* 0x001fc800078e020c */
[----:B------:R-:W-:Y:S01]  /*0c10*/  FADD R7, R10, R7 ;  /* 0x000000070a077221 */ /* 0x000fe20000000000 */
[----:B--2---:R-:W-:Y:S01]  /*0c20*/  FMUL R18, R24, R25 ;  /* 0x0000001918127220 */ /* 0x004fe20000400000 */
[----:B------:R-:W-:-:S04]  /*0c30*/  IMAD.WIDE R24, R4, 0x4, R22 ;  /* 0x0000000404187825 */ /* 0x000fc800078e0216 */
[----:B------:R0:W-:Y:S04]  /*0c40*/  STG.E desc[UR8][R22.64], R18 ;  /* 0x0000001216007986 */ /* 0x0001e8000c101908 */
[----:B------:R-:W2:Y:S04]  /*0c50*/  LDG.E R10, desc[UR8][R20.64] ;  /* 0x00000008140a7981 */ /* 0x000ea8000c1e1900 */
[----:B------:R-:W2:Y:S01]  /*0c60*/  LDG.E R21, desc[UR8][R24.64] ;  /* 0x0000000818157981 */ /* 0x000ea2000c1e1900 */
[----:B0-----:R-:W-:Y:S01]  /*0c70*/  FADD R22, R7, R6 ;  /* 0x0000000607167221 */ /* 0x001fe20000000000 */
[----:B------:R-:W-:-:S04]  /*0c80*/  IMAD.WIDE R6, R4, 0x4, R24 ;  /* 0x0000000404067825 */ /* 0x000fc800078e0218 */
[----:B--2---:R-:W-:Y:S01]  /*0c90*/  FMUL R10, R10, R21 ;  /* 0x000000150a0a7220 */ /* 0x004fe20000400000 */
[----:B------:R-:W-:-:S04]  /*0ca0*/  IMAD.WIDE R20, R2, 0x38, R12 ;  /* 0x0000003802147825 */ /* 0x000fc800078e020c */
[----:B------:R0:W-:Y:S04]  /*0cb0*/  STG.E desc[UR8][R24.64], R10 ;  /* 0x0000000a18007986 */ /* 0x0001e8000c101908 */
[----:B------:R-:W0:Y:S04]  /*0cc0*/  LDG.E R20, desc[UR8][R20.64] ;  /* 0x0000000814147981 */ /* 0x000e28000c1e1900 */
[----:B------:R-:W0:Y:S01]  /*0cd0*/  LDG.E R23, desc[UR8][R6.64] ;  /* 0x0000000806177981 */ /* 0x000e22000c1e1900 */
[----:B------:R-:W-:-:S04]  /*0ce0*/  FADD R5, R22, R5 ;  /* 0x0000000516057221 */ /* 0x000fc80000000000 */
[----:B------:R-:W-:-:S04]  /*0cf0*/  FADD R8, R5, R8 ;  /* 0x0000000805087221 */ /* 0x000fc80000000000 */
[----:B------:R-:W-:Y:S01]  /*0d00*/  FADD R8, R8, R3 ;  /* 0x0000000308087221 */ /* 0x000fe20000000000 */
[----:B0-----:R-:W-:Y:S01]  /*0d10*/  FMUL R25, R20, R23 ;  /* 0x0000001714197220 */ /* 0x001fe20000400000 */
[----:B------:R-:W-:-:S04]  /*0d20*/  IMAD.WIDE R20, R2, 0x3c, R12 ;  /* 0x0000003c02147825 */ /* 0x000fc800078e020c */
[----:B------:R-:W-:Y:S01]  /*0d30*/  IMAD.WIDE R22, R4, 0x4, R6 ;  /* 0x0000000404167825 */ /* 0x000fe200078e0206 */
[----:B------:R0:W-:Y:S04]  /*0d40*/  STG.E desc[UR8][R6.64], R25 ;  /* 0x0000001906007986 */ /* 0x0001e8000c101908 */
[----:B------:R-:W2:Y:S04]  /*0d50*/  LDG.E R21, desc[UR8][R20.64] ;  /* 0x0000000814157981 */ /* 0x000ea8000c1e1900 */
[----:B------:R-:W2:Y:S01]  /*0d60*/  LDG.E R24, desc[UR8][R22.64] ;  /* 0x0000000816187981 */ /* 0x000ea2000c1e1900 */
[----:B------:R-:W-:-:S04]  /*0d70*/  FADD R9, R8, R9 ;  /* 0x0000000908097221 */ /* 0x000fc80000000000 */
[----:B------:R-:W-:-:S04]  /*0d80*/  FADD R28, R9, R28 ;  /* 0x0000001c091c7221 */ /* 0x000fc80000000000 */
[----:B------:R-:W-:-:S04]  /*0d90*/  FADD R27, R28, R27 ;  /* 0x0000001b1c1b7221 */ /* 0x000fc80000000000 */
[----:B------:R-:W-:-:S04]  /*0da0*/  FADD R26, R27, R26 ;  /* 0x0000001a1b1a7221 */ /* 0x000fc80000000000 */
[----:B------:R-:W-:-:S04]  /*0db0*/  FADD R26, R26, R11 ;  /* 0x0000000b1a1a7221 */ /* 0x000fc80000000000 */
[----:B------:R-:W-:Y:S01]  /*0dc0*/  FADD R26, R26, R29 ;  /* 0x0000001d1a1a7221 */ /* 0x000fe20000000000 */
[----:B------:R-:W-:-:S03]  /*0dd0*/  UIADD3 UR4, UPT, UPT, UR4, 0x10, URZ ;  /* 0x0000001004047890 */ /* 0x000fc6000fffe0ff */
[----:B------:R-:W-:Y:S01]  /*0de0*/  FADD R19, R26, R19 ;  /* 0x000000131a137221 */ /* 0x000fe20000000000 */
[----:B------:R-:W-:-:S03]  /*0df0*/  UISETP.NE.AND UP0, UPT, UR4, URZ, UPT ;  /* 0x000000ff0400728c */ /* 0x000fc6000bf05270 */
[----:B------:R-:W-:-:S04]  /*0e00*/  FADD R19, R19, R18 ;  /* 0x0000001213137221 */ /* 0x000fc80000000000 */
[----:B------:R-:W-:Y:S01]  /*0e10*/  FADD R10, R19, R10 ;  /* 0x0000000a130a7221 */ /* 0x000fe20000000000 */
[----:B------:R-:W-:-:S04]  /*0e20*/  IMAD.WIDE R8, R4, 0x40, R16 ;  /* 0x0000004004087825 */ /* 0x000fc800078e0210 */
[----:B------:R-:W-:Y:S01]  /*0e30*/  FADD R10, R10, R25 ;  /* 0x000000190a0a7221 */ /* 0x000fe20000000000 */
[----:B------:R-:W-:-:S04]  /*0e40*/  IMAD.WIDE R16, R4, 0x4, R22 ;  /* 0x0000000404107825 */ /* 0x000fc800078e0216 */
[----:B------:R-:W-:-:S04]  /*0e50*/  IMAD.WIDE R12, R2, 0x40, R12 ;  /* 0x00000040020c7825 */ /* 0x000fc800078e020c */
[----:B--2---:R-:W-:-:S05]  /*0e60*/  FMUL R3, R21, R24 ;  /* 0x0000001815037220 */ /* 0x004fca0000400000 */
[----:B------:R1:W-:Y:S01]  /*0e70*/  STG.E desc[UR8][R22.64], R3 ;  /* 0x0000000316007986 */ /* 0x0003e2000c101908 */
[----:B0-----:R-:W-:Y:S01]  /*0e80*/  FADD R7, R10, R3 ;  /* 0x000000030a077221 */ /* 0x001fe20000000000 */
[----:B------:R-:W-:Y:S06]  /*0e90*/  BRA.U UP0, `(.L_x_34) ;  /* 0xfffffff9002c7547 */ /* 0x000fec000b83ffff */
[----:B------:R-:W-:Y:S02]  /*0ea0*/  MOV R4, R8 ;  /* 0x0000000800047202 */ /* 0x000fe40000000f00 */
[----:B------:R-:W-:-:S07]  /*0eb0*/  MOV R5, R9 ;  /* 0x0000000900057202 */ /* 0x000fce0000000f00 */
.L_x_33:
[----:B------:R-:W-:-:S09]  /*0ec0*/  UISETP.NE.AND UP0, UPT, UR5, URZ, UPT ;  /* 0x000000ff0500728c */ /* 0x000fd2000bf05270 */
[----:B------:R-:W-:Y:S05]  /*0ed0*/  BRA.U !UP0, `(.L_x_32) ;  /* 0x0000000508b47547 */ /* 0x000fea000b800000 */
[----:B------:R-:W0:Y:S01]  /*0ee0*/  LDCU UR4, c[0x0][0x3a0] ;  /* 0x00007400ff0477ac */ /* 0x000e220008000800 */
[----:B------:R-:W-:Y:S02]  /*0ef0*/  UISETP.GE.U32.AND UP0, UPT, UR5, 0x8, UPT ;  /* 0x000000080500788c */ /* 0x000fe4000bf06070 */
[----:B0-----:R-:W-:-:S04]  /*0f00*/  ULOP3.LUT UR6, UR4, 0x7, URZ, 0xc0, !UPT ;  /* 0x0000000704067892 */ /* 0x001fc8000f8ec0ff */
[----:B------:R-:W-:-:S03]  /*0f10*/  UISETP.NE.AND UP1, UPT, UR6, URZ, UPT ;  /* 0x000000ff0600728c */ /* 0x000fc6000bf25270 */
[----:B------:R-:W-:Y:S08]  /*0f20*/  BRA.U !UP0, `(.L_x_35) ;  /* 0x0000000108e47547 */ /* 0x000ff0000b800000 */
[----:B------:R-:W2:Y:S01]  /*0f30*/  LDG.E R6, desc[UR8][R12.64] ;  /* 0x000000080c067981 */ /* 0x000ea2000c1e1900 */
[----:B-1----:R-:W0:Y:S03]  /*0f40*/  LDC R3, c[0x0][0x3b8] ;  /* 0x0000ee00ff037b82 */ /* 0x002e260000000800 */
[----:B------:R-:W2:Y:S01]  /*0f50*/  LDG.E R9, desc[UR8][R4.64] ;  /* 0x0000000804097981 */ /* 0x000ea2000c1e1900 */
[----:B------:R-:W-:-:S04]  /*0f60*/  IMAD.WIDE R16, R2, 0x4, R12 ;  /* 0x0000000402107825 */ /* 0x000fc800078e020c */
[----:B0-----:R-:W-:-:S04]  /*0f70*/  IMAD.WIDE R18, R3, 0x4, R4 ;  /* 0x0000000403127825 */ /* 0x001fc800078e0204 */
[----:B--2---:R-:W-:-:S05]  /*0f80*/  FMUL R6, R6, R9 ;  /* 0x0000000906067220 */ /* 0x004fca0000400000 */
[----:B------:R0:W-:Y:S04]  /*0f90*/  STG.E desc[UR8][R4.64], R6 ;  /* 0x0000000604007986 */ /* 0x0001e8000c101908 */
        /* <DEDUP_REMOVED lines=9> */
[----:B0-----:R-:W-:-:S04]  /*1030*/  IMAD.WIDE R4, R3, 0x4, R10 ;  /* 0x0000000403047825 */ /* 0x001fc800078e020a */
[----:B--2---:R-:W-:-:S05]  /*1040*/  FMUL R9, R9, R12 ;  /* 0x0000000c09097220 */ /* 0x004fca0000400000 */
[----:B------:R0:W-:Y:S04]  /*1050*/  STG.E desc[UR8][R10.64], R9 ;  /* 0x000000090a007986 */ /* 0x0001e8000c101908 */
[----:B------:R-:W2:Y:S04]  /*1060*/  LDG.E R16, desc[UR8][R22.64] ;  /* 0x0000000816107981 */ /* 0x000ea8000c1e1900 */
[----:B------:R-:W2:Y:S01]  /*1070*/  LDG.E R13, desc[UR8][R4.64] ;  /* 0x00000008040d7981 */ /* 0x000ea2000c1e1900 */
[----:B-1----:R-:W-:-:S04]  /*1080*/  IMAD.WIDE R18, R3, 0x4, R4 ;  /* 0x0000000403127825 */ /* 0x002fc800078e0204 */
[----:B--2---:R-:W-:Y:S01]  /*1090*/  FMUL R16, R16, R13 ;  /* 0x0000000d10107220 */ /* 0x004fe20000400000 */
[----:B------:R-:W-:-:S04]  /*10a0*/  IMAD.WIDE R12, R2, 0x4, R22 ;  /* 0x00000004020c7825 */ /* 0x000fc800078e0216 */
        /* <DEDUP_REMOVED lines=12> */
[----:B------:R-:W-:Y:S04]  /*1170*/  STG.E desc[UR8][R10.64], R23 ;  /* 0x000000170a007986 */ /* 0x000fe8000c101908 */
[----:B------:R-:W2:Y:S04]  /*1180*/  LDG.E R27, desc[UR8][R20.64] ;  /* 0x00000008141b7981 */ /* 0x000ea8000c1e1900 */
[----:B------:R-:W2:Y:S01]  /*1190*/  LDG.E R12, desc[UR8][R4.64] ;  /* 0x00000008040c7981 */ /* 0x000ea2000c1e1900 */
[----:B0-----:R-:W-:-:S04]  /*11a0*/  IMAD.WIDE R18, R3, 0x4, R4 ;  /* 0x0000000403127825 */ /* 0x001fc800078e0204 */
[----:B--2---:R-:W-:Y:S01]  /*11b0*/  FMUL R27, R27, R12 ;  /* 0x0000000c1b1b7220 */ /* 0x004fe20000400000 */
[----:B------:R-:W-:-:S04]  /*11c0*/  IMAD.WIDE R12, R2, 0x4, R20 ;  /* 0x00000004020c7825 */ /* 0x000fc800078e0214 */
[----:B------:R0:W-:Y:S04]  /*11d0*/  STG.E desc[UR8][R4.64], R27 ;  /* 0x0000001b04007986 */ /* 0x0001e8000c101908 */
[----:B------:R1:W2:Y:S04]  /*11e0*/  LDG.E R22, desc[UR8][R12.64] ;  /* 0x000000080c167981 */ /* 0x0002a8000c1e1900 */
[----:B------:R-:W2:Y:S01]  /*11f0*/  LDG.E R25, desc[UR8][R18.64] ;  /* 0x0000000812197981 */ /* 0x000ea2000c1e1900 */
[----:B------:R-:W-:Y:S01]  /*1200*/  FADD R7, R7, R6 ;  /* 0x0000000607077221 */ /* 0x000fe20000000000 */
[----:B0-----:R-:W-:-:S04]  /*1210*/  IMAD.WIDE R4, R3, 0x4, R18 ;  /* 0x0000000403047825 */ /* 0x001fc800078e0212 */
[----:B------:R-:W-:Y:S01]  /*1220*/  FADD R8, R7, R8 ;  /* 0x0000000807087221 */ /* 0x000fe20000000000 */
[----:B-1----:R-:W-:-:S04]  /*1230*/  IMAD.WIDE R12, R2, 0x4, R12 ;  /* 0x00000004020c7825 */ /* 0x002fc800078e020c */
[----:B------:R-:W-:-:S04]  /*1240*/  FADD R9, R8, R9 ;  /* 0x0000000908097221 */ /* 0x000fc80000000000 */
[----:B------:R-:W-:-:S04]  /*1250*/  FADD R16, R9, R16 ;  /* 0x0000001009107221 */ /* 0x000fc80000000000 */
[----:B------:R-:W-:-:S04]  /*1260*/  FADD R16, R16, R17 ;  /* 0x0000001110107221 */ /* 0x000fc80000000000 */
[----:B------:R-:W-:-:S04]  /*1270*/  FADD R16, R16, R23 ;  /* 0x0000001710107221 */ /* 0x000fc80000000000 */
[----:B------:R-:W-:Y:S01]  /*1280*/  FADD R16, R16, R27 ;  /* 0x0000001b10107221 */ /* 0x000fe20000000000 */
[----:B--2---:R-:W-:-:S04]  /*1290*/  FMUL R25, R22, R25 ;  /* 0x0000001916197220 */ /* 0x004fc80000400000 */
[----:B------:R-:W-:Y:S01]  /*12a0*/  FADD R7, R16, R25 ;  /* 0x0000001910077221 */ /* 0x000fe20000000000 */
[----:B------:R0:W-:Y:S06]  /*12b0*/  STG.E desc[UR8][R18.64], R25 ;  /* 0x0000001912007986 */ /* 0x0001ec000c101908 */
.L_x_35:
[----:B------:R-:W-:Y:S05]  /*12c0*/  BRA.U !UP1, `(.L_x_32) ;  /* 0x0000000109b87547 */ /* 0x000fea000b800000 */
[----:B------:R-:W-:Y:S02]  /*12d0*/  UISETP.GE.U32.AND UP0, UPT, UR6, 0x4, UPT ;  /* 0x000000040600788c */ /* 0x000fe4000bf06070 */
[----:B------:R-:W-:-:S04]  /*12e0*/  ULOP3.LUT UR4, UR4, 0x3, URZ, 0xc0, !UPT ;  /* 0x0000000304047892 */ /* 0x000fc8000f8ec0ff */
[----:B------:R-:W-:-:S03]  /*12f0*/  UISETP.NE.AND UP1, UPT, UR4, URZ, UPT ;  /* 0x000000ff0400728c */ /* 0x000fc6000bf25270 */
[----:B------:R-:W-:Y:S08]  /*1300*/  BRA.U !UP0, `(.L_x_36) ;  /* 0x0000000108747547 */ /* 0x000ff0000b800000 */
[----:B------:R-:W2:Y:S01]  /*1310*/  LDG.E R6, desc[UR8][R12.64] ;  /* 0x000000080c067981 */ /* 0x000ea2000c1e1900 */
[----:B-1----:R-:W1:Y:S03]  /*1320*/  LDC R3, c[0x0][0x3b8] ;  /* 0x0000ee00ff037b82 */ /* 0x002e660000000800 */
[----:B------:R-:W2:Y:S01]  /*1330*/  LDG.E R9, desc[UR8][R4.64] ;  /* 0x0000000804097981 */ /* 0x000ea2000c1e1900 */
[----:B0-----:R-:W-:-:S04]  /*1340*/  IMAD.WIDE R18, R2, 0x4, R12 ;  /* 0x0000000402127825 */ /* 0x001fc800078e020c */
[----:B-1----:R-:W-:-:S04]  /*1350*/  IMAD.WIDE R20, R3, 0x4, R4 ;  /* 0x0000000403147825 */ /* 0x002fc800078e0204 */
        /* <DEDUP_REMOVED lines=8> */
[----:B------:R-:W3:Y:S04]  /*13e0*/  LDG.E R10, desc[UR8][R22.64] ;  /* 0x00000008160a7981 */ /* 0x000ee8000c1e1900 */
[----:B------:R-:W3:Y:S01]  /*13f0*/  LDG.E R11, desc[UR8][R8.64] ;  /* 0x00000008080b7981 */ /* 0x000ee2000c1e1900 */
[----:B------:R-:W-:-:S04]  /*1400*/  IMAD.WIDE R16, R3, 0x4, R8 ;  /* 0x0000000403107825 */ /* 0x000fc800078e0208 */
[----:B---3--:R-:W-:Y:S01]  /*1410*/  FMUL R27, R10, R11 ;  /* 0x0000000b0a1b7220 */ /* 0x008fe20000400000 */
[----:B------:R-:W-:-:S04]  /*1420*/  IMAD.WIDE R10, R2, 0x4, R22 ;  /* 0x00000004020a7825 */ /* 0x000fc800078e0216 */
[----:B------:R2:W-:Y:S04]  /*1430*/  STG.E desc[UR8][R8.64], R27 ;  /* 0x0000001b08007986 */ /* 0x0005e8000c101908 */
[----:B0-----:R-:W3:Y:S04]  /*1440*/  LDG.E R4, desc[UR8][R10.64] ;  /* 0x000000080a047981 */ /* 0x001ee8000c1e1900 */
[----:B------:R-:W3:Y:S01]  /*1450*/  LDG.E R5, desc[UR8][R16.64] ;  /* 0x0000000810057981 */ /* 0x000ee2000c1e1900 */
[----:B------:R-:W-:Y:S01]  /*1460*/  FADD R6, R7, R6 ;  /* 0x0000000607067221 */ /* 0x000fe20000000000 */
[----:B------:R-:W-:-:S04]  /*1470*/  IMAD.WIDE R12, R2, 0x4, R10 ;  /* 0x00000004020c7825 */ /* 0x000fc800078e020a */
[----:B------:R-:W-:-:S04]  /*1480*/  FADD R6, R6, R25 ;  /* 0x0000001906067221 */ /* 0x000fc80000000000 */
[----:B------:R-:W-:Y:S01]  /*1490*/  FADD R6, R6, R27 ;  /* 0x0000001b06067221 */ /* 0x000fe20000000000 */
[----:B---3--:R-:W-:Y:S01]  /*14a0*/  FMUL R19, R4, R5 ;  /* 0x0000000504137220 */ /* 0x008fe20000400000 */
[----:B------:R-:W-:-:S04]  /*14b0*/  IMAD.WIDE R4, R3, 0x4, R16 ;  /* 0x0000000403047825 */ /* 0x000fc800078e0210 */
[----:B------:R-:W-:Y:S01]  /*14c0*/  FADD R7, R6, R19 ;  /* 0x0000001306077221 */ /* 0x000fe20000000000 */
[----:B------:R2:W-:Y:S06]  /*14d0*/  STG.E desc[UR8][R16.64], R19 ;  /* 0x0000001310007986 */ /* 0x0005ec000c101908 */
.L_x_36:
[----:B------:R-:W-:Y:S05]  /*14e0*/  BRA.U !UP1, `(.L_x_32) ;  /* 0x0000000109307547 */ /* 0x000fea000b800000 */
[----:B--2---:R-:W2:Y:S01]  /*14f0*/  LDC R9, c[0x0][0x3b8] ;  /* 0x0000ee00ff097b82 */ /* 0x004ea20000000800 */
[----:B------:R-:W-:-:S12]  /*1500*/  UIADD3 UR4, UPT, UPT, -UR4, URZ, URZ ;  /* 0x000000ff04047290 */ /* 0x000fd8000fffe1ff */
.L_x_37:
[----:B-1----:R1:W3:Y:S04]  /*1510*/  LDG.E R3, desc[UR8][R12.64] ;  /* 0x000000080c037981 */ /* 0x0022e8000c1e1900 */
[----:B------:R-:W3:Y:S01]  /*1520*/  LDG.E R6, desc[UR8][R4.64] ;  /* 0x0000000804067981 */ /* 0x000ee2000c1e1900 */
[----:B------:R-:W-:-:S04]  /*1530*/  UIADD3 UR4, UPT, UPT, UR4, 0x1, URZ ;  /* 0x0000000104047890 */ /* 0x000fc8000fffe0ff */
[----:B------:R-:W-:Y:S01]  /*1540*/  UISETP.NE.AND UP0, UPT, UR4, URZ, UPT ;  /* 0x000000ff0400728c */ /* 0x000fe2000bf05270 */
[----:B-1----:R-:W-:-:S04]  /*1550*/  IMAD.WIDE R12, R2, 0x4, R12 ;  /* 0x00000004020c7825 */ /* 0x002fc800078e020c */
[----:B---3--:R-:W-:-:S04]  /*1560*/  FMUL R3, R3, R6 ;  /* 0x0000000603037220 */ /* 0x008fc80000400000 */
[----:B------:R-:W-:Y:S01]  /*1570*/  FADD R7, R3, R7 ;  /* 0x0000000703077221 */ /* 0x000fe20000000000 */
[----:B------:R2:W-:Y:S02]  /*1580*/  STG.E desc[UR8][R4.64], R3 ;  /* 0x0000000304007986 */ /* 0x0005e4000c101908 */
[----:B--2---:R-:W-:Y:S01]  /*1590*/  IMAD.WIDE R4, R9, 0x4, R4 ;  /* 0x0000000409047825 */ /* 0x004fe200078e0204 */
[----:B------:R-:W-:Y:S06]  /*15a0*/  BRA.U UP0, `(.L_x_37) ;  /* 0xfffffffd00d87547 */ /* 0x000fec000b83ffff */
.L_x_32:
[----:B------:R-:W3:Y:S01]  /*15b0*/  LDCU UR4, c[0x0][0x3a0] ;  /* 0x00007400ff0477ac */ /* 0x000ee20008000800 */
[----:B--2---:R-:W-:Y:S02]  /*15c0*/  MOV R9, 0xbf800000 ;  /* 0xbf80000000097802 */ /* 0x004fe40000000f00 */
[----:B------:R-:W-:Y:S01]  /*15d0*/  MOV R10, RZ ;  /* 0x000000ff000a7202 */ /* 0x000fe20000000f00 */
[----:B---3--:R-:W-:-:S09]  /*15e0*/  UISETP.GE.AND UP0, UPT, UR4, 0x1, UPT ;  /* 0x000000010400788c */ /* 0x008fd2000bf06270 */
[----:B------:R-:W-:Y:S05]  /*15f0*/  BRA.U !UP0, `(.L_x_38) ;  /* 0x0000000908b87547 */ /* 0x000fea000b800000 */
[----:B------:R-:W-:Y:S01]  /*1600*/  I2FP.F32.U32 R2, UR4 ;  /* 0x0000000400027c45 */ /* 0x000fe20008201000 */
[----:B------:R2:W3:Y:S03]  /*1610*/  F2F.F64.F32 R4, R7 ;  /* 0x0000000700047310 */ /* 0x0004e60000201800 */
[----:B-1----:R-:W-:-:S04]  /*1620*/  IADD3 R3, PT, PT, R2, 0x1800000, RZ ;  /* 0x0180000002037810 */ /* 0x002fc80007ffe0ff */
[----:B------:R-:W-:-:S04]  /*1630*/  LOP3.LUT R3, R3, 0x7f800000, RZ, 0xc0, !PT ;  /* 0x7f80000003037812 */ /* 0x000fc800078ec0ff */
[----:B------:R-:W-:-:S13]  /*1640*/  ISETP.GT.U32.AND P0, PT, R3, 0x1ffffff, PT ;  /* 0x01ffffff0300780c */ /* 0x000fda0003f04070 */
[----:B--23--:R-:W-:Y:S05]  /*1650*/  @P0 BRA `(.L_x_39) ;  /* 0x00000000000c0947 */ /* 0x00cfea0003800000 */
[----:B------:R-:W-:-:S07]  /*1660*/  MOV R6, 0x1680 ;  /* 0x0000168000067802 */ /* 0x000fce0000000f00 */
[----:B0-----:R-:W-:Y:S05]  /*1670*/  CALL.REL.NOINC `($__internal_1_$__cuda_sm20_rcp_rn_f32_slowpath) ;  /* 0x0000000800c87944 */ /* 0x001fea0003c00000 */
[----:B------:R-:W-:Y:S05]  /*1680*/  BRA `(.L_x_40) ;  /* 0x0000000000107947 */ /* 0x000fea0003800000 */
.L_x_39:
[----:B------:R-:W1:Y:S02]  /*1690*/  MUFU.RCP R11, R2 ;  /* 0x00000002000b7308 */ /* 0x000e640000001000 */
[----:B-1----:R-:W-:-:S04]  /*16a0*/  FFMA R3, R2, R11, -1 ;  /* 0xbf80000002037423 */ /* 0x002fc8000000000b */
[----:B------:R-:W-:-:S04]  /*16b0*/  FADD.FTZ R6, -R3, -RZ ;  /* 0x800000ff03067221 */ /* 0x000fc80000010100 */
[----:B------:R-:W-:-:S07]  /*16c0*/  FFMA R11, R11, R6, R11 ;  /* 0x000000060b0b7223 */ /* 0x000fce000000000b */
.L_x_40:
[----:B------:R-:W1:Y:S01]  /*16d0*/  LDCU UR4, c[0x0][0x3a0] ;  /* 0x00007400ff0477ac */ /* 0x000e620008000800 */
[----:B------:R-:W-:Y:S01]  /*16e0*/  HFMA2 R10, -RZ, RZ, 0, 0 ;  /* 0x00000000ff0a7431 */ /* 0x000fe200000001ff */
[----:B------:R-:W-:Y:S01]  /*16f0*/  MOV R6, 0xffffffff ;  /* 0xffffffff00067802 */ /* 0x000fe20000000f00 */
[----:B------:R-:W-:Y:S01]  /*1700*/  HFMA2 R3, -RZ, RZ, 0, 0 ;  /* 0x00000000ff037431 */ /* 0x000fe200000001ff */
[----:B-1----:R-:W-:Y:S02]  /*1710*/  UISETP.GE.U32.AND UP0, UPT, UR4, 0x4, UPT ;  /* 0x000000040400788c */ /* 0x002fe4000bf06070 */
[----:B------:R-:W-:-:S07]  /*1720*/  ULOP3.LUT UR5, UR4, 0x3, URZ, 0xc0, !UPT ;  /* 0x0000000304057892 */ /* 0x000fce000f8ec0ff */
[----:B------:R-:W-:Y:S05]  /*1730*/  BRA.U !UP0, `(.L_x_41) ;  /* 0x0000000508d47547 */ /* 0x000fea000b800000 */
[----:B------:R-:W1:Y:S01]  /*1740*/  LDC R13, c[0x0][0x3b8] ;  /* 0x0000ee00ff0d7b82 */ /* 0x000e620000000800 */
[----:B------:R-:W-:Y:S01]  /*1750*/  ULOP3.LUT UR4, UR4, 0x7ffffffc, URZ, 0xc0, !UPT ;  /* 0x7ffffffc04047892 */ /* 0x000fe2000f8ec0ff */
[----:B------:R-:W-:Y:S02]  /*1760*/  MOV R10, RZ ;  /* 0x000000ff000a7202 */ /* 0x000fe40000000f00 */
[----:B------:R-:W-:Y:S02]  /*1770*/  MOV R6, 0xffffffff ;  /* 0xffffffff00067802 */ /* 0x000fe40000000f00 */
[----:B------:R-:W-:Y:S02]  /*1780*/  MOV R12, RZ ;  /* 0x000000ff000c7202 */ /* 0x000fe40000000f00 */
[----:B------:R-:W-:-:S07]  /*1790*/  MOV R3, UR4 ;  /* 0x0000000400037c02 */ /* 0x000fce0008000f00 */
.L_x_58:
[----:B------:R-:W-:Y:S01]  /*17a0*/  UMOV UR6, 0x88e368f1 ;  /* 0x88e368f100067882 */ /* 0x000fe20000000000 */
[----:B------:R-:W-:Y:S01]  /*17b0*/  UMOV UR7, 0x3ee4f8b5 ;  /* 0x3ee4f8b500077882 */ /* 0x000fe20000000000 */
[----:B------:R-:W-:Y:S01]  /*17c0*/  BSSY.RECONVERGENT B2, `(.L_x_42) ;  /* 0x0000017000027945 */ /* 0x000fe20003800200 */
[----:B------:R-:W-:-:S14]  /*17d0*/  DSETP.GTU.AND P0, PT, R4, UR6, PT ;  /* 0x0000000604007e2a */ /* 0x000fdc000bf0c000 */
[----:B------:R2:W-:Y:S01]  /*17e0*/  @!P0 STG.E desc[UR8][R14.64], R11 ;  /* 0x0000000b0e008986 */ /* 0x0005e2000c101908 */
[----:B------:R-:W-:Y:S05]  /*17f0*/  @!P0 BRA `(.L_x_43) ;  /* 0x00000000004c8947 */ /* 0x000fea0003800000 */
[----:B------:R-:W3:Y:S01]  /*1800*/  LDG.E R2, desc[UR8][R14.64] ;  /* 0x000000080e027981 */ /* 0x000ee2000c1e1900 */
[----:B------:R-:W4:Y:S01]  /*1810*/  MUFU.RCP R8, R7 ;  /* 0x0000000700087308 */ /* 0x000f220000001000 */
[----:B------:R-:W-:Y:S01]  /*1820*/  BSSY.RECONVERGENT B3, `(.L_x_44) ;  /* 0x000000b000037945 */ /* 0x000fe20003800200 */
[----:B----4-:R-:W-:-:S04]  /*1830*/  FFMA R9, R8, -R7, 1 ;  /* 0x3f80000008097423 */ /* 0x010fc80000000807 */
[----:B------:R-:W-:Y:S02]  /*1840*/  FFMA R9, R8, R9, R8 ;  /* 0x0000000908097223 */ /* 0x000fe40000000008 */
[----:B---3--:R-:W3:Y:S02]  /*1850*/  FCHK P0, R2, R7 ;  /* 0x0000000702007302 */ /* 0x008ee40000000000 */
[----:B------:R-:W-:-:S04]  /*1860*/  FFMA R8, R2, R9, RZ ;  /* 0x0000000902087223 */ /* 0x000fc800000000ff */
[----:B------:R-:W-:-:S04]  /*1870*/  FFMA R16, R8, -R7, R2 ;  /* 0x8000000708107223 */ /* 0x000fc80000000002 */
[----:B------:R-:W-:Y:S01]  /*1880*/  FFMA R9, R9, R16, R8 ;  /* 0x0000001009097223 */ /* 0x000fe20000000008 */
[----:B---3--:R-:W-:Y:S06]  /*1890*/  @!P0 BRA `(.L_x_45) ;  /* 0x00000000000c8947 */ /* 0x008fec0003800000 */
[----:B------:R-:W-:-:S07]  /*18a0*/  MOV R8, 0x18c0 ;  /* 0x000018c000087802 */ /* 0x000fce0000000f00 */
[----:B012---:R-:W-:Y:S05]  /*18b0*/  CALL.REL.NOINC `($__internal_2_$__cuda_sm3x_div_rn_noftz_f32_slowpath) ;  /* 0x0000000c000c7944 */ /* 0x007fea0003c00000 */
[----:B------:R-:W-:-:S07]  /*18c0*/  MOV R9, R2 ;  /* 0x0000000200097202 */ /* 0x000fce0000000f00 */
.L_x_45:
[----:B------:R-:W-:Y:S05]  /*18d0*/  BSYNC.RECONVERGENT B3 ;  /* 0x0000000000037941 */ /* 0x000fea0003800200 */
.L_x_44:
[----:B------:R3:W-:Y:S01]  /*18e0*/  STG.E desc[UR8][R14.64], R9 ;  /* 0x000000090e007986 */ /* 0x0007e2000c101908 */
[----:B------:R-:W-:-:S04]  /*18f0*/  FSETP.GT.AND P0, PT, R9, R10, PT ;  /* 0x0000000a0900720b */ /* 0x000fc80003f04000 */
[----:B------:R-:W-:-:S04]  /*1900*/  ISETP.NE.AND P0, PT, R12, RZ, P0 ;  /* 0x000000ff0c00720c */ /* 0x000fc80000705270 */
[----:B------:R-:W-:Y:S02]  /*1910*/  FSEL R10, R9, R10, P0 ;  /* 0x0000000a090a7208 */ /* 0x000fe40000000000 */
[----:B------:R-:W-:-:S07]  /*1920*/  SEL R6, R12, R6, P0 ;  /* 0x000000060c067207 */ /* 0x000fce0000000000 */
.L_x_43:
[----:B------:R-:W-:Y:S05]  /*1930*/  BSYNC.RECONVERGENT B2 ;  /* 0x0000000000027941 */ /* 0x000fea0003800200 */
.L_x_42:
[----:B------:R-:W-:Y:S01]  /*1940*/  UMOV UR6, 0x88e368f1 ;  /* 0x88e368f100067882 */ /* 0x000fe20000000000 */
[----:B------:R-:W-:Y:S01]  /*1950*/  UMOV UR7, 0x3ee4f8b5 ;  /* 0x3ee4f8b500077882 */ /* 0x000fe20000000000 */
[----:B-123--:R-:W-:Y:S01]  /*1960*/  IMAD.WIDE R14, R13, 0x4, R14 ;  /* 0x000000040d0e7825 */ /* 0x00efe200078e020e */
[----:B------:R-:W-:Y:S01]  /*1970*/  DSETP.GTU.AND P0, PT, R4, UR6, PT ;  /* 0x0000000604007e2a */ /* 0x000fe2000bf0c000 */
[----:B------:R-:W-:-:S13]  /*1980*/  BSSY.RECONVERGENT B2, `(.L_x_46) ;  /* 0x0000016000027945 */ /* 0x000fda0003800200 */
[----:B------:R1:W-:Y:S01]  /*1990*/  @!P0 STG.E desc[UR8][R14.64], R11 ;  /* 0x0000000b0e008986 */ /* 0x0003e2000c101908 */
[----:B------:R-:W-:Y:S05]  /*19a0*/  @!P0 BRA `(.L_x_47) ;  /* 0x00000000004c8947 */ /* 0x000fea0003800000 */
[----:B------:R-:W2:Y:S01]  /*19b0*/  LDG.E R17, desc[UR8][R14.64] ;  /* 0x000000080e117981 */ /* 0x000ea2000c1e1900 */
[----:B------:R-:W3:Y:S01]  /*19c0*/  MUFU.RCP R2, R7 ;  /* 0x0000000700027308 */ /* 0x000ee20000001000 */
[----:B------:R-:W-:Y:S01]  /*19d0*/  BSSY.RECONVERGENT B3, `(.L_x_48) ;  /* 0x000000c000037945 */ /* 0x000fe20003800200 */
[----:B---3--:R-:W-:-:S04]  /*19e0*/  FFMA R9, R2, -R7, 1 ;  /* 0x3f80000002097423 */ /* 0x008fc80000000807 */
[----:B------:R-:W-:Y:S02]  /*19f0*/  FFMA R2, R2, R9, R2 ;  /* 0x0000000902027223 */ /* 0x000fe40000000002 */
[----:B--2---:R-:W2:Y:S02]  /*1a00*/  FCHK P0, R17, R7 ;  /* 0x0000000711007302 */ /* 0x004ea40000000000 */
[----:B------:R-:W-:-:S04]  /*1a10*/  FFMA R8, R2, R17, RZ ;  /* 0x0000001102087223 */ /* 0x000fc800000000ff */
[----:B------:R-:W-:-:S04]  /*1a20*/  FFMA R9, R8, -R7, R17 ;  /* 0x8000000708097223 */ /* 0x000fc80000000011 */
[----:B------:R-:W-:Y:S01]  /*1a30*/  FFMA R9, R2, R9, R8 ;  /* 0x0000000902097223 */ /* 0x000fe20000000008 */
[----:B--2---:R-:W-:Y:S06]  /*1a40*/  @!P0 BRA `(.L_x_49) ;  /* 0x0000000000108947 */ /* 0x004fec0003800000 */
[----:B------:R-:W-:Y:S02]  /*1a50*/  MOV R2, R17 ;  /* 0x0000001100027202 */ /* 0x000fe40000000f00 */
[----:B------:R-:W-:-:S07]  /*1a60*/  MOV R8, 0x1a80 ;  /* 0x00001a8000087802 */ /* 0x000fce0000000f00 */
[----:B01----:R-:W-:Y:S05]  /*1a70*/  CALL.REL.NOINC `($__internal_2_$__cuda_sm3x_div_rn_noftz_f32_slowpath) ;  /* 0x00000008009c7944 */ /* 0x003fea0003c00000 */
[----:B------:R-:W-:-:S07]  /*1a80*/  MOV R9, R2 ;  /* 0x0000000200097202 */ /* 0x000fce0000000f00 */
.L_x_49:
[----:B------:R-:W-:Y:S05]  /*1a90*/  BSYNC.RECONVERGENT B3 ;  /* 0x0000000000037941 */ /* 0x000fea0003800200 */
.L_x_48:
[----:B------:R2:W-:Y:S01]  /*1aa0*/  STG.E desc[UR8][R14.64], R9 ;  /* 0x000000090e007986 */ /* 0x0005e2000c101908 */
[----:B------:R-:W-:-:S13]  /*1ab0*/  FSETP.GT.AND P0, PT, R9, R10, PT ;  /* 0x0000000a0900720b */ /* 0x000fda0003f04000 */
[----:B------:R-:W-:Y:S02]  /*1ac0*/  @P0 MOV R10, R9 ;  /* 0x00000009000a0202 */ /* 0x000fe40000000f00 */
[----:B--2---:R-:W-:-:S07]  /*1ad0*/  @P0 IADD3 R6, PT, PT, R12, 0x1, RZ ;  /* 0x000000010c060810 */ /* 0x004fce0007ffe0ff */
.L_x_47:
[----:B------:R-:W-:Y:S05]  /*1ae0*/  BSYNC.RECONVERGENT B2 ;  /* 0x0000000000027941 */ /* 0x000fea0003800200 */
.L_x_46:
[----:B------:R-:W-:Y:S01]  /*1af0*/  UMOV UR6, 0x88e368f1 ;  /* 0x88e368f100067882 */ /* 0x000fe20000000000 */
[----:B------:R-:W-:Y:S01]  /*1b00*/  UMOV UR7, 0x3ee4f8b5 ;  /* 0x3ee4f8b500077882 */ /* 0x000fe20000000000 */
[----:B-1----:R-:W-:Y:S01]  /*1b10*/  IMAD.WIDE R14, R13, 0x4, R14 ;  /* 0x000000040d0e7825 */ /* 0x002fe200078e020e */
        /* <DEDUP_REMOVED lines=18> */
.L_x_53:
[----:B------:R-:W-:Y:S05]  /*1c40*/  BSYNC.RECONVERGENT B3 ;  /* 0x0000000000037941 */ /* 0x000fea0003800200 */
.L_x_52:
[----:B------:R2:W-:Y:S01]  /*1c50*/  STG.E desc[UR8][R14.64], R9 ;  /* 0x000000090e007986 */ /* 0x0005e2000c101908 */
[----:B------:R-:W-:-:S13]  /*1c60*/  FSETP.GT.AND P0, PT, R9, R10, PT ;  /* 0x0000000a0900720b */ /* 0x000fda0003f04000 */
[----:B------:R-:W-:Y:S02]  /*1c70*/  @P0 MOV R10, R9 ;  /* 0x00000009000a0202 */ /* 0x000fe40000000f00 */
[----:B--2---:R-:W-:-:S07]  /*1c80*/  @P0 IADD3 R6, PT, PT, R12, 0x2, RZ ;  /* 0x000000020c060810 */ /* 0x004fce0007ffe0ff */
.L_x_51:
[----:B------:R-:W-:Y:S05]  /*1c90*/  BSYNC.RECONVERGENT B2 ;  /* 0x0000000000027941 */ /* 0x000fea0003800200 */
.L_x_50:
        /* <DEDUP_REMOVED lines=21> */
.L_x_57:
[----:B------:R-:W-:Y:S05]  /*1df0*/  BSYNC.RECONVERGENT B3 ;  /* 0x0000000000037941 */ /* 0x000fea0003800200 */
.L_x_56:
[----:B------:R2:W-:Y:S01]  /*1e00*/  STG.E desc[UR8][R14.64], R9 ;  /* 0x000000090e007986 */ /* 0x0005e2000c101908 */
[----:B------:R-:W-:-:S13]  /*1e10*/  FSETP.GT.AND P0, PT, R9, R10, PT ;  /* 0x0000000a0900720b */ /* 0x000fda0003f04000 */
[----:B------:R-:W-:Y:S02]  /*1e20*/  @P0 MOV R10, R9 ;  /* 0x00000009000a0202 */ /* 0x000fe40000000f00 */
[----:B--2---:R-:W-:-:S07]  /*1e30*/  @P0 IADD3 R6, PT, PT, R12, 0x3, RZ ;  /* 0x000000030c060810 */ /* 0x004fce0007ffe0ff */
.L_x_55:
[----:B------:R-:W-:Y:S05]  /*1e40*/  BSYNC.RECONVERGENT B2 ;  /* 0x0000000000027941 */ /* 0x000fea0003800200 */
.L_x_54:
[----:B------:R-:W-:Y:S01]  /*1e50*/  IADD3 R12, PT, PT, R12, 0x4, RZ ;  /* 0x000000040c0c7810 */ /* 0x000fe20007ffe0ff */
[----:B-1----:R-:W-:-:S03]  /*1e60*/  IMAD.WIDE R14, R13, 0x4, R14 ;  /* 0x000000040d0e7825 */ /* 0x002fc600078e020e */
[----:B------:R-:W-:-:S13]  /*1e70*/  ISETP.NE.AND P0, PT, R12, R3, PT ;  /* 0x000000030c00720c */ /* 0x000fda0003f05270 */
[----:B------:R-:W-:Y:S05]  /*1e80*/  @P0 BRA `(.L_x_58) ;  /* 0xfffffff800440947 */ /* 0x000fea000383ffff */
.L_x_41:
[----:B------:R-:W-:-:S09]  /*1e90*/  UISETP.NE.AND UP0, UPT, UR5, URZ, UPT ;  /* 0x000000ff0500728c */ /* 0x000fd2000bf05270 */
[----:B------:R-:W-:Y:S05]  /*1ea0*/  BRA.U !UP0, `(.L_x_59) ;  /* 0x0000000108887547 */ /* 0x000fea000b800000 */
[----:B------:R-:W1:Y:S01]  /*1eb0*/  LDC R13, c[0x0][0x3b8] ;  /* 0x0000ee00ff0d7b82 */ /* 0x000e620000000800 */
[----:B------:R-:W-:-:S12]  /*1ec0*/  UIADD3 UR4, UPT, UPT, -UR5, URZ, URZ ;  /* 0x000000ff05047290 */ /* 0x000fd8000fffe1ff */
.L_x_64:
[----:B------:R-:W-:Y:S01]  /*1ed0*/  UMOV UR6, 0x88e368f1 ;  /* 0x88e368f100067882 */ /* 0x000fe20000000000 */
[----:B------:R-:W-:Y:S01]  /*1ee0*/  UMOV UR7, 0x3ee4f8b5 ;  /* 0x3ee4f8b500077882 */ /* 0x000fe20000000000 */
[----:B------:R-:W-:Y:S01]  /*1ef0*/  UIADD3 UR4, UPT, UPT, UR4, 0x1, URZ ;  /* 0x0000000104047890 */ /* 0x000fe2000fffe0ff */
[----:B------:R-:W-:Y:S01]  /*1f00*/  DSETP.GTU.AND P0, PT, R4, UR6, PT ;  /* 0x0000000604007e2a */ /* 0x000fe2000bf0c000 */
[----:B------:R-:W-:Y:S02]  /*1f10*/  BSSY.RECONVERGENT B2, `(.L_x_60) ;  /* 0x0000018000027945 */ /* 0x000fe40003800200 */
[----:B------:R-:W-:-:S11]  /*1f20*/  UISETP.NE.AND UP0, UPT, UR4, URZ, UPT ;  /* 0x000000ff0400728c */ /* 0x000fd6000bf05270 */
        /* <DEDUP_REMOVED lines=12> */
[----:B------:R-:W-:Y:S02]  /*1ff0*/  MOV R2, R17 ;  /* 0x0000001100027202 */ /* 0x000fe40000000f00 */
[----:B------:R-:W-:-:S07]  /*2000*/  MOV R8, 0x2020 ;  /* 0x0000202000087802 */ /* 0x000fce0000000f00 */
[----:B012---:R-:W-:Y:S05]  /*2010*/  CALL.REL.NOINC `($__internal_2_$__cuda_sm3x_div_rn_noftz_f32_slowpath) ;  /* 0x0000000400347944 */ /* 0x007fea0003c00000 */
[----:B------:R-:W-:-:S07]  /*2020*/  MOV R9, R2 ;  /* 0x0000000200097202 */ /* 0x000fce0000000f00 */
.L_x_63:
[----:B------:R-:W-:Y:S05]  /*2030*/  BSYNC.RECONVERGENT B3 ;  /* 0x0000000000037941 */ /* 0x000fea0003800200 */
.L_x_62:
[----:B------:R3:W-:Y:S01]  /*2040*/  STG.E desc[UR8][R14.64], R9 ;  /* 0x000000090e007986 */ /* 0x0007e2000c101908 */
[----:B------:R-:W-:-:S04]  /*2050*/  FSETP.GT.AND P0, PT, R9, R10, PT ;  /* 0x0000000a0900720b */ /* 0x000fc80003f04000 */
[----:B------:R-:W-:-:S04]  /*2060*/  ISETP.NE.AND P0, PT, R3, RZ, P0 ;  /* 0x000000ff0300720c */ /* 0x000fc80000705270 */
[----:B------:R-:W-:Y:S02]  /*2070*/  FSEL R10, R9, R10, P0 ;  /* 0x0000000a090a7208 */ /* 0x000fe40000000000 */
[----:B------:R-:W-:-:S07]  /*2080*/  SEL R6, R3, R6, P0 ;  /* 0x0000000603067207 */ /* 0x000fce0000000000 */
.L_x_61:
[----:B------:R-:W-:Y:S05]  /*2090*/  BSYNC.RECONVERGENT B2 ;  /* 0x0000000000027941 */ /* 0x000fea0003800200 */
.L_x_60:
[----:B------:R-:W-:Y:S01]  /*20a0*/  IADD3 R3, PT, PT, R3, 0x1, RZ ;  /* 0x0000000103037810 */ /* 0x000fe20007ffe0ff */
[----:B-123--:R-:W-:Y:S01]  /*20b0*/  IMAD.WIDE R14, R13, 0x4, R14 ;  /* 0x000000040d0e7825 */ /* 0x00efe200078e020e */
[----:B------:R-:W-:Y:S06]  /*20c0*/  BRA.U UP0, `(.L_x_64) ;  /* 0xfffffffd00807547 */ /* 0x000fec000b83ffff */
.L_x_59:
[----:B------:R-:W-:-:S07]  /*20d0*/  I2FP.F32.S32 R9, R6 ;  /* 0x0000000600097245 */ /* 0x000fce0000201400 */
.L_x_38:
[----:B------:R-:W2:Y:S08]  /*20e0*/  LDC R7, c[0x0][0x3b8] ;  /* 0x0000ee00ff077b82 */ /* 0x000eb00000000800 */
[----:B-1----:R-:W1:Y:S01]  /*20f0*/  LDC.64 R2, c[0x0][0x3b0] ;  /* 0x0000ec00ff027b82 */ /* 0x002e620000000a00 */
[----:B--2---:R-:W-:-:S05]  /*2100*/  IADD3 R5, PT, PT, R0, R7, RZ ;  /* 0x0000000700057210 */ /* 0x004fca0007ffe0ff */
[----:B-1----:R-:W-:-:S04]  /*2110*/  IMAD.WIDE R4, R5, 0x4, R2 ;  /* 0x0000000405047825 */ /* 0x002fc800078e0202 */
[----:B------:R-:W-:-:S04]  /*2120*/  IMAD.WIDE.U32 R2, R0, 0x4, R2 ;  /* 0x0000000400027825 */ /* 0x000fc800078e0002 */
[----:B------:R-:W-:Y:S01]  /*2130*/  IMAD.WIDE R6, R7, 0x4, R4 ;  /* 0x0000000407067825 */ /* 0x000fe200078e0204 */
[----:B------:R-:W-:Y:S04]  /*2140*/  STG.E desc[UR8][R2.64], R9 ;  /* 0x0000000902007986 */ /* 0x000fe8000c101908 */
[----:B------:R-:W-:Y:S04]  /*2150*/  STG.E desc[UR8][R4.64], R10 ;  /* 0x0000000a04007986 */ /* 0x000fe8000c101908 */
[----:B------:R-:W2:Y:S02]  /*2160*/  LDG.E R0, desc[UR8][R6.64] ;  /* 0x0000000806007981 */ /* 0x000ea4000c1e1900 */
[----:B--2---:R-:W-:-:S05]  /*2170*/  FADD R11, R0, 1 ;  /* 0x3f800000000b7421 */ /* 0x004fca0000000000 */
[----:B------:R-:W-:Y:S01]  /*2180*/  STG.E desc[UR8][R6.64], R11 ;  /* 0x0000000b06007986 */ /* 0x000fe2000c101908 */
[----:B------:R-:W-:Y:S05]  /*2190*/  EXIT ;  /* 0x000000000000794d */ /* 0x000fea0003800000 */
        .weak           $__internal_1_$__cuda_sm20_rcp_rn_f32_slowpath
        .type           $__internal_1_$__cuda_sm20_rcp_rn_f32_slowpath,@function
        .size           $__internal_1_$__cuda_sm20_rcp_rn_f32_slowpath,($__internal_2_$__cuda_sm3x_div_rn_noftz_f32_slowpath - $__internal_1_$__cuda_sm20_rcp_rn_f32_slowpath)
$__internal_1_$__cuda_sm20_rcp_rn_f32_slowpath:
[----:B------:R-:W-:-:S04]  /*21a0*/  SHF.L.U32 R3, R2, 0x1, RZ ;  /* 0x0000000102037819 */ /* 0x000fc800000006ff */
        /* <DEDUP_REMOVED lines=8> */
[----:B-1----:R-:W0:Y:S02]  /*2230*/  MUFU.RCP R3, R8 ;  /* 0x0000000800037308 */ /* 0x002e240000001000 */
[----:B0-----:R-:W-:-:S04]  /*2240*/  FFMA R2, R8, R3, -1 ;  /* 0xbf80000008027423 */ /* 0x001fc80000000003 */
[----:B------:R-:W-:-:S04]  /*2250*/  FADD.FTZ R2, -R2, -RZ ;  /* 0x800000ff02027221 */ /* 0x000fc80000010100 */
[----:B------:R-:W-:-:S04]  /*2260*/  FFMA R2, R3, R2, R3 ;  /* 0x0000000203027223 */ /* 0x000fc80000000003 */
[----:B------:R-:W-:Y:S01]  /*2270*/  FFMA R3, R2, 1.84467440737095516160e+19, RZ ;  /* 0x5f80000002037823 */ /* 0x000fe200000000ff */
[----:B------:R-:W-:Y:S06]  /*2280*/  BRA `(.L_x_66) ;  /* 0x0000000000887947 */ /* 0x000fec0003800000 */
.L_x_65:
[----:B------:R-:W-:-:S04]  /*2290*/  IADD3 R8, PT, PT, R3, -0xfd, RZ ;  /* 0xffffff0303087810 */ /* 0x000fc80007ffe0ff */
[----:B------:R-:W-:-:S13]  /*22a0*/  ISETP.GT.U32.AND P0, PT, R8, 0x1, PT ;  /* 0x000000010800780c */ /* 0x000fda0003f04070 */
[----:B------:R-:W-:Y:S05]  /*22b0*/  @P0 BRA `(.L_x_67) ;  /* 0x0000000000780947 */ /* 0x000fea0003800000 */
[----:B------:R-:W-:Y:S01]  /*22c0*/  LOP3.LUT R9, R2, 0x7fffff, RZ, 0xc0, !PT ;  /* 0x007fffff02097812 */ /* 0x000fe200078ec0ff */
[----:B------:R-:W-:-:S03]  /*22d0*/  HFMA2 R13, -RZ, RZ, 0, 1.78813934326171875e-07 ;  /* 0x00000003ff0d7431 */ /* 0x000fc600000001ff */
        /* <DEDUP_REMOVED lines=12> */
[----:B------:R-:W-:-:S02]  /*23a0*/  IADD3 R10, PT, PT, -R10, RZ, RZ ;  /* 0x000000ff0a0a7210 */ /* 0x000fc40007ffe1ff */
[-C--:B------:R-:W-:Y:S02]  /*23b0*/  SHF.R.U32.HI R9, RZ, R8.reuse, R9 ;  /* 0x00000008ff097219 */ /* 0x080fe40000011609 */
[----:B------:R-:W-:Y:S02]  /*23c0*/  LOP3.LUT P1, RZ, R10, R8, R11, 0xf8, !PT ;  /* 0x000000080aff7212 */ /* 0x000fe4000782f80b */
[C---:B------:R-:W-:Y:S02]  /*23d0*/  LOP3.LUT P0, RZ, R9.reuse, 0x1, RZ, 0xc0, !PT ;  /* 0x0000000109ff7812 */ /* 0x040fe4000780c0ff */
[----:B------:R-:W-:-:S04]  /*23e0*/  LOP3.LUT P2, RZ, R9, 0x2, RZ, 0xc0, !PT ;  /* 0x0000000209ff7812 */ /* 0x000fc8000784c0ff */
[----:B------:R-:W-:Y:S02]  /*23f0*/  PLOP3.LUT P0, PT, P0, P1, P2, 0xe0, 0x0 ;  /* 0x000000000000781c */ /* 0x000fe40000703c20 */
[----:B------:R-:W-:Y:S02]  /*2400*/  LOP3.LUT P1, RZ, R2, 0x7fffff, RZ, 0xc0, !PT ;  /* 0x007fffff02ff7812 */ /* 0x000fe4000782c0ff */
[----:B------:R-:W-:-:S04]  /*2410*/  SEL R8, RZ, 0x1, !P0 ;  /* 0x00000001ff087807 */ /* 0x000fc80004000000 */
[----:B------:R-:W-:-:S04]  /*2420*/  IADD3 R8, PT, PT, -R8, RZ, RZ ;  /* 0x000000ff08087210 */ /* 0x000fc80007ffe1ff */
[----:B------:R-:W-:Y:S02]  /*2430*/  ISETP.GE.AND P0, PT, R8, RZ, PT ;  /* 0x000000ff0800720c */ /* 0x000fe40003f06270 */
[----:B------:R-:W-:-:S04]  /*2440*/  IADD3 R8, PT, PT, R3, -0xfc, RZ ;  /* 0xffffff0403087810 */ /* 0x000fc80007ffe0ff */
[----:B------:R-:W-:-:S07]  /*2450*/  SHF.R.U32.HI R3, RZ, R8, R11 ;  /* 0x00000008ff037219 */ /* 0x000fce000001160b */
[----:B------:R-:W-:-:S04]  /*2460*/  @!P0 IADD3 R3, PT, PT, R3, 0x1, RZ ;  /* 0x0000000103038810 */ /* 0x000fc80007ffe0ff */
[----:B------:R-:W-:-:S04]  /*2470*/  @!P1 SHF.L.U32 R3, R3, 0x1, RZ ;  /* 0x0000000103039819 */ /* 0x000fc800000006ff */
[----:B------:R-:W-:Y:S01]  /*2480*/  LOP3.LUT R3, R3, 0x80000000, R2, 0xf8, !PT ;  /* 0x8000000003037812 */ /* 0x000fe200078ef802 */
[----:B------:R-:W-:Y:S06]  /*2490*/  BRA `(.L_x_66) ;  /* 0x0000000000047947 */ /* 0x000fec0003800000 */
.L_x_67:
[----:B------:R2:W3:Y:S02]  /*24a0*/  MUFU.RCP R3, R2 ;  /* 0x0000000200037308 */ /* 0x0004e40000001000 */
.L_x_66:
[----:B-1-3--:R-:W-:Y:S02]  /*24b0*/  MOV R11, R3 ;  /* 0x00000003000b7202 */ /* 0x00afe40000000f00 */
[----:B0-2---:R-:W-:Y:S02]  /*24c0*/  MOV R2, R6 ;  /* 0x0000000600027202 */ /* 0x005fe40000000f00 */
[----:B------:R-:W-:-:S04]  /*24d0*/  MOV R3, 0x0 ;  /* 0x0000000000037802 */ /* 0x000fc80000000f00 */
[----:B------:R-:W-:Y:S05]  /*24e0*/  RET.REL.NODEC R2 `(_Z19semanticTableUpdateyiiPKfiiiPfS1_i) ;  /* 0xffffffd802c47950 */ /* 0x000fea0003c3ffff */
        .weak           $__internal_2_$__cuda_sm3x_div_rn_noftz_f32_slowpath
        .type           $__internal_2_$__cuda_sm3x_div_rn_noftz_f32_slowpath,@function
        .size           $__internal_2_$__cuda_sm3x_div_rn_noftz_f32_slowpath,(.L_x_82 - $__internal_2_$__cuda_sm3x_div_rn_noftz_f32_slowpath)
$__internal_2_$__cuda_sm3x_div_rn_noftz_f32_slowpath:
[----:B------:R-:W-:Y:S01]  /*24f0*/  SHF.R.U32.HI R9, RZ, 0x17, R7 ;  /* 0x00000017ff097819 */ /* 0x000fe20000011607 */
[----:B------:R-:W-:Y:S01]  /*2500*/  BSSY.RECONVERGENT B0, `(.L_x_68) ;  /* 0x0000064000007945 */ /* 0x000fe20003800200 */
[----:B------:R-:W-:Y:S02]  /*2510*/  SHF.R.U32.HI R18, RZ, 0x17, R2 ;  /* 0x00000017ff127819 */ /* 0x000fe40000011602 */
[----:B------:R-:W-:Y:S02]  /*2520*/  LOP3.LUT R9, R9, 0xff, RZ, 0xc0, !PT ;  /* 0x000000ff09097812 */ /* 0x000fe400078ec0ff */
[----:B------:R-:W-:Y:S02]  /*2530*/  LOP3.LUT R18, R18, 0xff, RZ, 0xc0, !PT ;  /* 0x000000ff12127812 */ /* 0x000fe400078ec0ff */
[----:B------:R-:W-:Y:S02]  /*2540*/  IADD3 R19, PT, PT, R9, -0x1, RZ ;  /* 0xffffffff09137810 */ /* 0x000fe40007ffe0ff */
[----:B------:R-:W-:-:S02]  /*2550*/  IADD3 R16, PT, PT, R18, -0x1, RZ ;  /* 0xffffffff12107810 */ /* 0x000fc40007ffe0ff */
[----:B------:R-:W-:Y:S02]  /*2560*/  ISETP.GT.U32.AND P0, PT, R19, 0xfd, PT ;  /* 0x000000fd1300780c */ /* 0x000fe40003f04070 */
[----:B------:R-:W-:Y:S02]  /*2570*/  MOV R17, R7 ;  /* 0x0000000700117202 */ /* 0x000fe40000000f00 */
[----:B------:R-:W-:-:S13]  /*2580*/  ISETP.GT.U32.OR P0, PT, R16, 0xfd, P0 ;  /* 0x000000fd1000780c */ /* 0x000fda0000704470 */
[----:B------:R-:W-:Y:S01]  /*2590*/  @!P0 MOV R16, RZ ;  /* 0x000000ff00108202 */ /* 0x000fe20000000f00 */
[----:B------:R-:W-:Y:S06]  /*25a0*/  @!P0 BRA `(.L_x_69) ;  /* 0x0000000000608947 */ /* 0x000fec0003800000 */
[----:B------:R-:W-:Y:S02]  /*25b0*/  FSETP.GTU.FTZ.AND P0, PT, |R2|, +INF , PT ;  /* 0x7f8000000200780b */ /* 0x000fe40003f1c200 */
[----:B------:R-:W-:-:S04]  /*25c0*/  FSETP.GTU.FTZ.AND P1, PT, |R7|, +INF , PT ;  /* 0x7f8000000700780b */ /* 0x000fc80003f3c200 */
[----:B------:R-:W-:-:S13]  /*25d0*/  PLOP3.LUT P0, PT, P0, P1, PT, 0xf8, 0x8f ;  /* 0x00000000008f781c */ /* 0x000fda0000703f70 */
[----:B------:R-:W-:Y:S05]  /*25e0*/  @P0 BRA `(.L_x_70) ;  /* 0x0000000400500947 */ /* 0x000fea0003800000 */
[----:B------:R-:W-:-:S13]  /*25f0*/  LOP3.LUT P0, RZ, R17, 0x7fffffff, R2, 0xc8, !PT ;  /* 0x7fffffff11ff7812 */ /* 0x000fda000780c802 */
[----:B------:R-:W-:Y:S05]  /*2600*/  @!P0 BRA `(.L_x_71) ;  /* 0x0000000400408947 */ /* 0x000fea0003800000 */
[C---:B------:R-:W-:Y:S02]  /*2610*/  FSETP.NEU.FTZ.AND P2, PT, |R2|.reuse, +INF , PT ;  /* 0x7f8000000200780b */ /* 0x040fe40003f5d200 */
[----:B------:R-:W-:Y:S02]  /*2620*/  FSETP.NEU.FTZ.AND P1, PT, |R7|, +INF , PT ;  /* 0x7f8000000700780b */ /* 0x000fe40003f3d200 */
[----:B------:R-:W-:-:S11]  /*2630*/  FSETP.NEU.FTZ.AND P0, PT, |R2|, +INF , PT ;  /* 0x7f8000000200780b */ /* 0x000fd60003f1d200 */
[----:B------:R-:W-:Y:S05]  /*2640*/  @!P1 BRA !P2, `(.L_x_71) ;  /* 0x0000000400309947 */ /* 0x000fea0005000000 */
[----:B------:R-:W-:-:S04]  /*2650*/  LOP3.LUT P2, RZ, R2, 0x7fffffff, RZ, 0xc0, !PT ;  /* 0x7fffffff02ff7812 */ /* 0x000fc8000784c0ff */
[----:B------:R-:W-:-:S13]  /*2660*/  PLOP3.LUT P1, PT, P1, P2, PT, 0x2f, 0xf2 ;  /* 0x0000000000f2781c */ /* 0x000fda0000f24577 */
[----:B------:R-:W-:Y:S05]  /*2670*/  @P1 BRA `(.L_x_72) ;  /* 0x00000004001c1947 */ /* 0x000fea0003800000 */
[----:B------:R-:W-:-:S04]  /*2680*/  LOP3.LUT P1, RZ, R17, 0x7fffffff, RZ, 0xc0, !PT ;  /* 0x7fffffff11ff7812 */ /* 0x000fc8000782c0ff */
[----:B------:R-:W-:-:S13]  /*2690*/  PLOP3.LUT P0, PT, P0, P1, PT, 0x2f, 0xf2 ;  /* 0x0000000000f2781c */ /* 0x000fda0000702577 */
[----:B------:R-:W-:Y:S05]  /*26a0*/  @P0 BRA `(.L_x_73) ;  /* 0x0000000400040947 */ /* 0x000fea0003800000 */
[----:B------:R-:W-:Y:S02]  /*26b0*/  IADD3 R16, PT, PT, R18, -0x1, RZ ;  /* 0xffffffff12107810 */ /* 0x000fe40007ffe0ff */
[----:B------:R-:W-:Y:S02]  /*26c0*/  ISETP.GE.AND P1, PT, R19, RZ, PT ;  /* 0x000000ff1300720c */ /* 0x000fe40003f26270 */
[----:B------:R-:W-:-:S11]  /*26d0*/  ISETP.GE.AND P0, PT, R16, RZ, PT ;  /* 0x000000ff1000720c */ /* 0x000fd60003f06270 */
[----:B------:R-:W-:Y:S02]  /*26e0*/  @!P1 FFMA R17, R7, 1.84467440737095516160e+19, RZ ;  /* 0x5f80000007119823 */ /* 0x000fe400000000ff */
[----:B------:R-:W-:Y:S01]  /*26f0*/  @P0 MOV R16, RZ ;  /* 0x000000ff00100202 */ /* 0x000fe20000000f00 */
[----:B------:R-:W-:Y:S01]  /*2700*/  @!P0 FFMA R2, R2, 1.84467440737095516160e+19, RZ ;  /* 0x5f80000002028823 */ /* 0x000fe200000000ff */
[----:B------:R-:W-:-:S04]  /*2710*/  @!P0 MOV R16, 0xffffffc0 ;  /* 0xffffffc000108802 */ /* 0x000fc80000000f00 */
[----:B------:R-:W-:-:S07]  /*2720*/  @!P1 IADD3 R16, PT, PT, R16, 0x40, RZ ;  /* 0x0000004010109810 */ /* 0x000fce0007ffe0ff */
.L_x_69:
[----:B------:R-:W-:Y:S01]  /*2730*/  LEA R20, R9, 0xc0800000, 0x17 ;  /* 0xc080000009147811 */ /* 0x000fe200078eb8ff */
[----:B------:R-:W-:Y:S01]  /*2740*/  BSSY.RECONVERGENT B1, `(.L_x_74) ;  /* 0x0000036000017945 */ /* 0x000fe20003800200 */
[----:B------:R-:W-:Y:S02]  /*2750*/  IADD3 R18, PT, PT, R18, -0x7f, RZ ;  /* 0xffffff8112127810 */ /* 0x000fe40007ffe0ff */
[----:B------:R-:W-:-:S03]  /*2760*/  IADD3 R22, PT, PT, -R20, R17, RZ ;  /* 0x0000001114167210 */ /* 0x000fc60007ffe1ff */
[----:B------:R-:W-:Y:S01]  /*2770*/  IMAD R2, R18, -0x800000, R2 ;  /* 0xff80000012027824 */ /* 0x000fe200078e0202 */
[----:B------:R-:W0:Y:S01]  /*2780*/  MUFU.RCP R20, R22 ;  /* 0x0000001600147308 */ /* 0x000e220000001000 */
[----:B------:R-:W-:-:S04]  /*2790*/  FADD.FTZ R17, -R22, -RZ ;  /* 0x800000ff16117221 */ /* 0x000fc80000010100 */
[----:B0-----:R-:W-:-:S04]  /*27a0*/  FFMA R19, R20, R17, 1 ;  /* 0x3f80000014137423 */ /* 0x001fc80000000011 */
[----:B------:R-:W-:-:S04]  /*27b0*/  FFMA R19, R20, R19, R20 ;  /* 0x0000001314137223 */ /* 0x000fc80000000014 */
[----:B------:R-:W-:-:S04]  /*27c0*/  FFMA R20, R2, R19, RZ ;  /* 0x0000001302147223 */ /* 0x000fc800000000ff */
[----:B------:R-:W-:-:S04]  /*27d0*/  FFMA R21, R17, R20, R2 ;  /* 0x0000001411157223 */ /* 0x000fc80000000002 */
[----:B------:R-:W-:Y:S01]  /*27e0*/  FFMA R20, R19, R21, R20 ;  /* 0x0000001513147223 */ /* 0x000fe20000000014 */
[----:B------:R-:W-:-:S03]  /*27f0*/  IADD3 R21, PT, PT, R18, 0x7f, -R9 ;  /* 0x0000007f12157810 */ /* 0x000fc60007ffe809 */
[----:B------:R-:W-:Y:S01]  /*2800*/  FFMA R17, R17, R20, R2 ;  /* 0x0000001411117223 */ /* 0x000fe20000000002 */
[----:B------:R-:W-:-:S03]  /*2810*/  IADD3 R21, PT, PT, R21, R16, RZ ;  /* 0x0000001015157210 */ /* 0x000fc60007ffe0ff */
[----:B------:R-:W-:-:S05]  /*2820*/  FFMA R2, R19, R17, R20 ;  /* 0x0000001113027223 */ /* 0x000fca0000000014 */
[----:B------:R-:W-:-:S04]  /*2830*/  SHF.R.U32.HI R9, RZ, 0x17, R2 ;  /* 0x00000017ff097819 */ /* 0x000fc80000011602 */
[----:B------:R-:W-:-:S04]  /*2840*/  LOP3.LUT R16, R9, 0xff, RZ, 0xc0, !PT ;  /* 0x000000ff09107812 */ /* 0x000fc800078ec0ff */
[----:B------:R-:W-:-:S04]  /*2850*/  IADD3 R9, PT, PT, R16, R21, RZ ;  /* 0x0000001510097210 */ /* 0x000fc80007ffe0ff */
[----:B------:R-:W-:-:S04]  /*2860*/  IADD3 R16, PT, PT, R9, -0x1, RZ ;  /* 0xffffffff09107810 */ /* 0x000fc80007ffe0ff */
[----:B------:R-:W-:-:S13]  /*2870*/  ISETP.GE.U32.AND P0, PT, R16, 0xfe, PT ;  /* 0x000000fe1000780c */ /* 0x000fda0003f06070 */
[----:B------:R-:W-:Y:S05]  /*2880*/  @!P0 BRA `(.L_x_75) ;  /* 0x0000000000808947 */ /* 0x000fea0003800000 */
[----:B------:R-:W-:-:S13]  /*2890*/  ISETP.GT.AND P0, PT, R9, 0xfe, PT ;  /* 0x000000fe0900780c */ /* 0x000fda0003f04270 */
[----:B------:R-:W-:Y:S05]  /*28a0*/  @P0 BRA `(.L_x_76) ;  /* 0x00000000006c0947 */ /* 0x000fea0003800000 */
[----:B------:R-:W-:-:S13]  /*28b0*/  ISETP.GE.AND P0, PT, R9, 0x1, PT ;  /* 0x000000010900780c */ /* 0x000fda0003f06270 */
[----:B------:R-:W-:Y:S05]  /*28c0*/  @P0 BRA `(.L_x_77) ;  /* 0x0000000000740947 */ /* 0x000fea0003800000 */
[----:B------:R-:W-:Y:S02]  /*28d0*/  ISETP.GE.AND P0, PT, R9, -0x18, PT ;  /* 0xffffffe80900780c */ /* 0x000fe40003f06270 */
[----:B------:R-:W-:-:S11]  /*28e0*/  LOP3.LUT R2, R2, 0x80000000, RZ, 0xc0, !PT ;  /* 0x8000000002027812 */ /* 0x000fd600078ec0ff */
[----:B------:R-:W-:Y:S05]  /*28f0*/  @!P0 BRA `(.L_x_77) ;  /* 0x0000000000688947 */ /* 0x000fea0003800000 */
[CCC-:B------:R-:W-:Y:S01]  /*2900*/  FFMA.RZ R16, R19.reuse, R17.reuse, R20.reuse ;  /* 0x0000001113107223 */ /* 0x1c0fe2000000c014 */
[CCC-:B------:R-:W-:Y:S01]  /*2910*/  FFMA.RP R18, R19.reuse, R17.reuse, R20.reuse ;  /* 0x0000001113127223 */ /* 0x1c0fe20000008014 */
[----:B------:R-:W-:Y:S01]  /*2920*/  FFMA.RM R17, R19, R17, R20 ;  /* 0x0000001113117223 */ /* 0x000fe20000004014 */
[C---:B------:R-:W-:Y:S02]  /*2930*/  IADD3 R19, PT, PT, R9.reuse, 0x20, RZ ;  /* 0x0000002009137810 */ /* 0x040fe40007ffe0ff */
[----:B------:R-:W-:Y:S02]  /*2940*/  LOP3.LUT R16, R16, 0x7fffff, RZ, 0xc0, !PT ;  /* 0x007fffff10107812 */ /* 0x000fe400078ec0ff */
[C---:B------:R-:W-:Y:S02]  /*2950*/  ISETP.NE.AND P2, PT, R9.reuse, RZ, PT ;  /* 0x000000ff0900720c */ /* 0x040fe40003f45270 */
[----:B------:R-:W-:Y:S02]  /*2960*/  LOP3.LUT R16, R16, 0x800000, RZ, 0xfc, !PT ;  /* 0x0080000010107812 */ /* 0x000fe400078efcff */
[----:B------:R-:W-:-:S02]  /*2970*/  ISETP.NE.AND P1, PT, R9, RZ, PT ;  /* 0x000000ff0900720c */ /* 0x000fc40003f25270 */
[----:B------:R-:W-:Y:S02]  /*2980*/  IADD3 R9, PT, PT, -R9, RZ, RZ ;  /* 0x000000ff09097210 */ /* 0x000fe40007ffe1ff */
[----:B------:R-:W-:Y:S02]  /*2990*/  SHF.L.U32 R19, R16, R19, RZ ;  /* 0x0000001310137219 */ /* 0x000fe400000006ff */
[----:B------:R-:W-:Y:S02]  /*29a0*/  FSETP.NEU.FTZ.AND P0, PT, R18, R17, PT ;  /* 0x000000111200720b */ /* 0x000fe40003f1d000 */
[----:B------:R-:W-:Y:S02]  /*29b0*/  SEL R9, R9, RZ, P2 ;  /* 0x000000ff09097207 */ /* 0x000fe40001000000 */
[----:B------:R-:W-:Y:S02]  /*29c0*/  ISETP.NE.AND P1, PT, R19, RZ, P1 ;  /* 0x000000ff1300720c */ /* 0x000fe40000f25270 */
[----:B------:R-:W-:-:S02]  /*29d0*/  SHF.R.U32.HI R9, RZ, R9, R16 ;  /* 0x00000009ff097219 */ /* 0x000fc40000011610 */
[----:B------:R-:W-:Y:S02]  /*29e0*/  PLOP3.LUT P0, PT, P0, P1, PT, 0xf8, 0x8f ;  /* 0x00000000008f781c */ /* 0x000fe40000703f70 */
[----:B------:R-:W-:Y:S02]  /*29f0*/  SHF.R.U32.HI R17, RZ, 0x1, R9 ;  /* 0x00000001ff117819 */ /* 0x000fe40000011609 */
[----:B------:R-:W-:-:S04]  /*2a00*/  SEL R16, RZ, 0x1, !P0 ;  /* 0x00000001ff107807 */ /* 0x000fc80004000000 */
[----:B------:R-:W-:-:S04]  /*2a10*/  LOP3.LUT R16, R16, 0x1, R17, 0xf8, !PT ;  /* 0x0000000110107812 */ /* 0x000fc800078ef811 */
[----:B------:R-:W-:-:S04]  /*2a20*/  LOP3.LUT R16, R16, R9, RZ, 0xc0, !PT ;  /* 0x0000000910107212 */ /* 0x000fc800078ec0ff */
[----:B------:R-:W-:-:S04]  /*2a30*/  IADD3 R17, PT, PT, R17, R16, RZ ;  /* 0x0000001011117210 */ /* 0x000fc80007ffe0ff */
[----:B------:R-:W-:Y:S01]  /*2a40*/  LOP3.LUT R2, R17, R2, RZ, 0xfc, !PT ;  /* 0x0000000211027212 */ /* 0x000fe200078efcff */
[----:B------:R-:W-:Y:S06]  /*2a50*/  BRA `(.L_x_77) ;  /* 0x0000000000107947 */ /* 0x000fec0003800000 */
.L_x_76:
[----:B------:R-:W-:-:S04]  /*2a60*/  LOP3.LUT R2, R2, 0x80000000, RZ, 0xc0, !PT ;  /* 0x8000000002027812 */ /* 0x000fc800078ec0ff */
[----:B------:R-:W-:Y:S01]  /*2a70*/  LOP3.LUT R2, R2, 0x7f800000, RZ, 0xfc, !PT ;  /* 0x7f80000002027812 */ /* 0x000fe200078efcff */
[----:B------:R-:W-:Y:S06]  /*2a80*/  BRA `(.L_x_77) ;  /* 0x0000000000047947 */ /* 0x000fec0003800000 */
.L_x_75:
[----:B------:R-:W-:-:S07]  /*2a90*/  LEA R2, R21, R2, 0x17 ;  /* 0x0000000215027211 */ /* 0x000fce00078eb8ff */
.L_x_77:
[----:B------:R-:W-:Y:S05]  /*2aa0*/  BSYNC.RECONVERGENT B1 ;  /* 0x0000000000017941 */ /* 0x000fea0003800200 */
.L_x_74:
[----:B------:R-:W-:Y:S05]  /*2ab0*/  BRA `(.L_x_78) ;  /* 0x0000000000207947 */ /* 0x000fea0003800000 */
.L_x_73:
[----:B------:R-:W-:-:S04]  /*2ac0*/  LOP3.LUT R2, R17, 0x80000000, R2, 0x48, !PT ;  /* 0x8000000011027812 */ /* 0x000fc800078e4802 */
[----:B------:R-:W-:Y:S01]  /*2ad0*/  LOP3.LUT R2, R2, 0x7f800000, RZ, 0xfc, !PT ;  /* 0x7f80000002027812 */ /* 0x000fe200078efcff */
[----:B------:R-:W-:Y:S06]  /*2ae0*/  BRA `(.L_x_78) ;  /* 0x0000000000147947 */ /* 0x000fec0003800000 */
.L_x_72:
[----:B------:R-:W-:Y:S01]  /*2af0*/  LOP3.LUT R2, R17, 0x80000000, R2, 0x48, !PT ;  /* 0x8000000011027812 */ /* 0x000fe200078e4802 */
[----:B------:R-:W-:Y:S06]  /*2b00*/  BRA `(.L_x_78) ;  /* 0x00000000000c7947 */ /* 0x000fec0003800000 */
.L_x_71:
[----:B------:R-:W0:Y:S01]  /*2b10*/  MUFU.RSQ R2, -QNAN ;  /* 0xffc0000000027908 */ /* 0x000e220000001400 */
[----:B------:R-:W-:Y:S05]  /*2b20*/  BRA `(.L_x_78) ;  /* 0x0000000000047947 */ /* 0x000fea0003800000 */
.L_x_70:
[----:B------:R-:W-:-:S07]  /*2b30*/  FADD.FTZ R2, R2, R7 ;  /* 0x0000000702027221 */ /* 0x000fce0000010000 */
.L_x_78:
[----:B------:R-:W-:Y:S05]  /*2b40*/  BSYNC.RECONVERGENT B0 ;  /* 0x0000000000007941 */ /* 0x000fea0003800200 */
.L_x_68:
[----:B------:R-:W-:-:S04]  /*2b50*/  HFMA2 R9, -RZ, RZ, 0, 0 ;  /* 0x00000000ff097431 */ /* 0x000fc800000001ff */
[----:B0-----:R-:W-:Y:S05]  /*2b60*/  RET.REL.NODEC R8 `(_Z19semanticTableUpdateyiiPKfiiiPfS1_i) ;  /* 0xffffffd408247950 */ /* 0x001fea0003c3ffff */
.L_x_79:
        /* <DEDUP_REMOVED lines=9> */
.L_x_82:


//--------------------- .nv.shared.reserved.0     --------------------------
	.section	.nv.shared.reserved.0,"aw",@nobits
	.weak		__nv_reservedSMEM_offset_0_alias
	.size		__nv_reservedSMEM_offset_0_alias, 0, 64
	.other		__nv_reservedSMEM_offset_0_alias,@"STO_CUDA_RESERVED_SHARED STV_DEFAULT"
__nv_reservedSMEM_offset_0_alias:
	.zero		0
	.zero		64


//--------------------- .nv.constant0._Z20updateMaxClassKerneliPKfiPfi --------------------------
	.section	.nv.constant0._Z20updateMaxClassKerneliPKfiPfi,"a",@progbits
	.sectionflags	@""
	.align	4
.nv.constant0._Z20updateMaxClassKerneliPKfiPfi:
	.zero		932


//--------------------- .nv.constant0._Z26renderProbabilityMapKernelyiiPKfiiPf --------------------------
	.section	.nv.constant0._Z26renderProbabilityMapKernelyiiPKfiiPf,"a",@progbits
	.sectionflags	@""
	.align	4
.nv.constant0._Z26renderProbabilityMapKernelyiiPKfiiPf:
	.zero		936


//--------------------- .nv.constant0._Z11updateTableiPKiiiPKfiiiPfS2_S3_ --------------------------
	.section	.nv.constant0._Z11updateTableiPKiiiPKfiiiPfS2_S3_,"a",@progbits
	.sectionflags	@""
	.align	4
.nv.constant0._Z11updateTableiPKiiiPKfiiiPfS2_S3_:
	.zero		968


//--------------------- .nv.constant0._Z19semanticTableUpdateyiiPKfiiiPfS1_i --------------------------
	.section	.nv.constant0._Z19semanticTableUpdateyiiPKfiiiPfS1_i,"a",@progbits
	.sectionflags	@""
	.align	4
.nv.constant0._Z19semanticTableUpdateyiiPKfiiiPfS1_i:
	.zero		956


//--------------------- SYMBOLS --------------------------

	.type		.nv.reservedSmem.offset0,@object
	.size		.nv.reservedSmem.offset0,0x4
